	.target	sm_100a

	.elftype	@"ET_EXEC"


//--------------------- .note.nv.tkinfo           --------------------------
	.section	.note.nv.tkinfo,"",@"SHT_NOTE"
	.sectionflags	@"SHF_NOTE_NV_TKINFO"
	.tkinfo
        /*0018*/ 	.word	0x00000002
        /*0030*/ 	.string	""
        /*0030*/ 	.string	"ptxas"
        /*0030*/ 	.string	"Cuda compilation tools, release 13.0, V13.0.88"
        /*0030*/ 	.string	"Build cuda_13.0.r13.0/compiler.36424714_0"
        /*0030*/ 	.string	"-arch sm_100a -m 64 "



//--------------------- .note.nv.cuinfo           --------------------------
	.section	.note.nv.cuinfo,"",@"SHT_NOTE"
	.sectionflags	@"SHF_NOTE_NV_CUINFO"
        /*0018*/ 	.short	0x0002
        /*001a*/ 	.short	0x0064
        /*001c*/ 	.short	0x0082
	.zero		2


//--------------------- .nv.info                  --------------------------
	.section	.nv.info,"",@"SHT_CUDA_INFO"
	.align	4


	//----- nvinfo : EIATTR_REGCOUNT
	.align		4
        /*0000*/ 	.byte	0x04, 0x2f
        /*0002*/ 	.short	(.L_19 - .L_18)
	.align		4
.L_18:
        /*0004*/ 	.word	index@(_ZN7cutlass13device_kernelINS_4gemm6kernel13GemmUniversalIN4cute5tupleIJiiiiEEENS1_10collective13CollectiveMmaINS1_35MainloopSm100TmaUmmaWarpSpecializedILi8ELi2ELi4ENS5_IJNS4_1CILi2EEENSA_ILi1EEESC_EEEEENS5_IJNSA_ILi256EEENSA_ILi128EEENSA_ILi64EEEEEENS_6half_tENS5_IJlSC_lEEESJ_SK_NS4_8TiledMMAINS4_8MMA_AtomIJNS4_26SM100_MMA_F16BF16_2x1SM_SSISJ_SJ_fLi256ELi128ELNS4_4UMMA5MajorE0ELSP_0ELNSO_7ScaleInE0ELSQ_0EEEEEENS4_6LayoutINS5_IJSC_SC_SC_EEENS5_IJNSA_ILi0EEESV_SV_EEEEENS5_IJNS4_10UnderscoreESY_SY_EEEEENS4_18SM100_TMA_2SM_LOADENS4_14ComposedLayoutINS4_7SwizzleILi3ELi4ELi3EEENS4_18smem_ptr_flag_bitsILi16EEENST_INS5_IJNSA_ILi8EEESH_EEENS5_IJSH_SC_EEEEEEEvNS4_8identityES11_S1B_vS1C_EENS_8epilogue10collective18CollectiveEpilogueINS1E_23Sm100TmaWarpSpecializedILi4ELi2ELi32ELb1ELb0EEEJNS5_IJSG_SG_SH_EEENS5_IJNST_ISG_SC_EENST_INSA_ILi32EEESC_EEEEESJ_SK_SJ_SK_NS1E_6fusion15FusionCallbacksIS1I_NS1O_13LinCombEltActINS1E_6thread4ReLuESJ_fSJ_fLNS_15FloatRoundStyleE2EEES1J_S1N_JEEENS4_5SM1004TMEM4LOAD26SM100_TMEM_LOAD_32dp32b32xENS4_13SM90_TMA_LOADENS12_INS13_ILi2ELi4ELi3EEES16_NST_INS5_IJS17_S1L_EEENS5_IJS1L_SC_EEEEEEENS4_39AutoVectorizingCopyWithAssumedAlignmentILi128EEENS4_14SM90_TMA_STOREES25_S27_S27_EEEvvEEEEvNT_6ParamsE)
        /*0008*/ 	.word	0x00000077


	//----- nvinfo : EIATTR_FRAME_SIZE
	.align		4
.L_19:
        /*000c*/ 	.byte	0x04, 0x11
        /*000e*/ 	.short	(.L_21 - .L_20)
	.align		4
.L_20:
        /*0010*/ 	.word	index@($__internal_2_$__cuda_sm10x_tcgen05_guardrail_trap_unallocated_columns_being_dealloced)
        /*0014*/ 	.word	0x00000000


	//----- nvinfo : EIATTR_FRAME_SIZE
	.align		4
.L_21:
        /*0018*/ 	.byte	0x04, 0x11
        /*001a*/ 	.short	(.L_23 - .L_22)
	.align		4
.L_22:
        /*001c*/ 	.word	index@($__internal_1_$__cuda_sm10x_tcgen05_guardrail_trap_phase_invalid_during_alloc)
        /*0020*/ 	.word	0x00000000


	//----- nvinfo : EIATTR_FRAME_SIZE
	.align		4
.L_23:
        /*0024*/ 	.byte	0x04, 0x11
        /*0026*/ 	.short	(.L_25 - .L_24)
	.align		4
.L_24:
        /*0028*/ 	.word	index@($__internal_0_$__cuda_sm10x_tcgen05_guardrail_trap_col_being_dealloced_not_returned_by_alloc)
        /*002c*/ 	.word	0x00000000


	//----- nvinfo : EIATTR_FRAME_SIZE
	.align		4
.L_25:
        /*0030*/ 	.byte	0x04, 0x11
        /*0032*/ 	.short	(.L_27 - .L_26)
	.align		4
.L_26:
        /*0034*/ 	.word	index@(_ZN7cutlass13device_kernelINS_4gemm6kernel13GemmUniversalIN4cute5tupleIJiiiiEEENS1_10collective13CollectiveMmaINS1_35MainloopSm100TmaUmmaWarpSpecializedILi8ELi2ELi4ENS5_IJNS4_1CILi2EEENSA_ILi1EEESC_EEEEENS5_IJNSA_ILi256EEENSA_ILi128EEENSA_ILi64EEEEEENS_6half_tENS5_IJlSC_lEEESJ_SK_NS4_8TiledMMAINS4_8MMA_AtomIJNS4_26SM100_MMA_F16BF16_2x1SM_SSISJ_SJ_fLi256ELi128ELNS4_4UMMA5MajorE0ELSP_0ELNSO_7ScaleInE0ELSQ_0EEEEEENS4_6LayoutINS5_IJSC_SC_SC_EEENS5_IJNSA_ILi0EEESV_SV_EEEEENS5_IJNS4_10UnderscoreESY_SY_EEEEENS4_18SM100_TMA_2SM_LOADENS4_14ComposedLayoutINS4_7SwizzleILi3ELi4ELi3EEENS4_18smem_ptr_flag_bitsILi16EEENST_INS5_IJNSA_ILi8EEESH_EEENS5_IJSH_SC_EEEEEEEvNS4_8identityES11_S1B_vS1C_EENS_8epilogue10collective18CollectiveEpilogueINS1E_23Sm100TmaWarpSpecializedILi4ELi2ELi32ELb1ELb0EEEJNS5_IJSG_SG_SH_EEENS5_IJNST_ISG_SC_EENST_INSA_ILi32EEESC_EEEEESJ_SK_SJ_SK_NS1E_6fusion15FusionCallbacksIS1I_NS1O_13LinCombEltActINS1E_6thread4ReLuESJ_fSJ_fLNS_15FloatRoundStyleE2EEES1J_S1N_JEEENS4_5SM1004TMEM4LOAD26SM100_TMEM_LOAD_32dp32b32xENS4_13SM90_TMA_LOADENS12_INS13_ILi2ELi4ELi3EEES16_NST_INS5_IJS17_S1L_EEENS5_IJS1L_SC_EEEEEEENS4_39AutoVectorizingCopyWithAssumedAlignmentILi128EEENS4_14SM90_TMA_STOREES25_S27_S27_EEEvvEEEEvNT_6ParamsE)
        /*0038*/ 	.word	0x00000000


	//----- nvinfo : EIATTR_MIN_STACK_SIZE
	.align		4
.L_27:
        /*003c*/ 	.byte	0x04, 0x12
        /*003e*/ 	.short	(.L_29 - .L_28)
	.align		4
.L_28:
        /*0040*/ 	.word	index@(_ZN7cutlass13device_kernelINS_4gemm6kernel13GemmUniversalIN4cute5tupleIJiiiiEEENS1_10collective13CollectiveMmaINS1_35MainloopSm100TmaUmmaWarpSpecializedILi8ELi2ELi4ENS5_IJNS4_1CILi2EEENSA_ILi1EEESC_EEEEENS5_IJNSA_ILi256EEENSA_ILi128EEENSA_ILi64EEEEEENS_6half_tENS5_IJlSC_lEEESJ_SK_NS4_8TiledMMAINS4_8MMA_AtomIJNS4_26SM100_MMA_F16BF16_2x1SM_SSISJ_SJ_fLi256ELi128ELNS4_4UMMA5MajorE0ELSP_0ELNSO_7ScaleInE0ELSQ_0EEEEEENS4_6LayoutINS5_IJSC_SC_SC_EEENS5_IJNSA_ILi0EEESV_SV_EEEEENS5_IJNS4_10UnderscoreESY_SY_EEEEENS4_18SM100_TMA_2SM_LOADENS4_14ComposedLayoutINS4_7SwizzleILi3ELi4ELi3EEENS4_18smem_ptr_flag_bitsILi16EEENST_INS5_IJNSA_ILi8EEESH_EEENS5_IJSH_SC_EEEEEEEvNS4_8identityES11_S1B_vS1C_EENS_8epilogue10collective18CollectiveEpilogueINS1E_23Sm100TmaWarpSpecializedILi4ELi2ELi32ELb1ELb0EEEJNS5_IJSG_SG_SH_EEENS5_IJNST_ISG_SC_EENST_INSA_ILi32EEESC_EEEEESJ_SK_SJ_SK_NS1E_6fusion15FusionCallbacksIS1I_NS1O_13LinCombEltActINS1E_6thread4ReLuESJ_fSJ_fLNS_15FloatRoundStyleE2EEES1J_S1N_JEEENS4_5SM1004TMEM4LOAD26SM100_TMEM_LOAD_32dp32b32xENS4_13SM90_TMA_LOADENS12_INS13_ILi2ELi4ELi3EEES16_NST_INS5_IJS17_S1L_EEENS5_IJS1L_SC_EEEEEEENS4_39AutoVectorizingCopyWithAssumedAlignmentILi128EEENS4_14SM90_TMA_STOREES25_S27_S27_EEEvvEEEEvNT_6ParamsE)
        /*0044*/ 	.word	0x00000000
.L_29:


//--------------------- .nv.compat                --------------------------
	.section	.nv.compat,"",@"SHT_CUDA_COMPAT_INFO"
	.align	4
        /*0000*/ 	.byte	0x02, 0x09, 0x01, 0x00, 0x02, 0x02, 0x02, 0x00, 0x02, 0x05, 0x05, 0x00, 0x03, 0x07, 0x01, 0x01
        /*0010*/ 	.byte	0x02, 0x03, 0x01, 0x00, 0x02, 0x06, 0x01, 0x00, 0x04, 0x0b, 0x08, 0x00, 0x09, 0x00, 0x00, 0x00
        /*0020*/ 	.byte	0x00, 0x00, 0x00, 0x00


//--------------------- .nv.info._ZN7cutlass13device_kernelINS_4gemm6kernel13GemmUniversalIN4cute5tupleIJiiiiEEENS1_10collective13CollectiveMmaINS1_35MainloopSm100TmaUmmaWarpSpecializedILi8ELi2ELi4ENS5_IJNS4_1CILi2EEENSA_ILi1EEESC_EEEEENS5_IJNSA_ILi256EEENSA_ILi128EEENSA_ILi64EEEEEENS_6half_tENS5_IJlSC_lEEESJ_SK_NS4_8TiledMMAINS4_8MMA_AtomIJNS4_26SM100_MMA_F16BF16_2x1SM_SSISJ_SJ_fLi256ELi128ELNS4_4UMMA5MajorE0ELSP_0ELNSO_7ScaleInE0ELSQ_0EEEEEENS4_6LayoutINS5_IJSC_SC_SC_EEENS5_IJNSA_ILi0EEESV_SV_EEEEENS5_IJNS4_10UnderscoreESY_SY_EEEEENS4_18SM100_TMA_2SM_LOADENS4_14ComposedLayoutINS4_7SwizzleILi3ELi4ELi3EEENS4_18smem_ptr_flag_bitsILi16EEENST_INS5_IJNSA_ILi8EEESH_EEENS5_IJSH_SC_EEEEEEEvNS4_8identityES11_S1B_vS1C_EENS_8epilogue10collective18CollectiveEpilogueINS1E_23Sm100TmaWarpSpecializedILi4ELi2ELi32ELb1ELb0EEEJNS5_IJSG_SG_SH_EEENS5_IJNST_ISG_SC_EENST_INSA_ILi32EEESC_EEEEESJ_SK_SJ_SK_NS1E_6fusion15FusionCallbacksIS1I_NS1O_13LinCombEltActINS1E_6thread4ReLuESJ_fSJ_fLNS_15FloatRoundStyleE2EEES1J_S1N_JEEENS4_5SM1004TMEM4LOAD26SM100_TMEM_LOAD_32dp32b32xENS4_13SM90_TMA_LOADENS12_INS13_ILi2ELi4ELi3EEES16_NST_INS5_IJS17_S1L_EEENS5_IJS1L_SC_EEEEEEENS4_39AutoVectorizingCopyWithAssumedAlignmentILi128EEENS4_14SM90_TMA_STOREES25_S27_S27_EEEvvEEEEvNT_6ParamsE --------------------------
	.section	.nv.info._ZN7cutlass13device_kernelINS_4gemm6kernel13GemmUniversalIN4cute5tupleIJiiiiEEENS1_10collective13CollectiveMmaINS1_35MainloopSm100TmaUmmaWarpSpecializedILi8ELi2ELi4ENS5_IJNS4_1CILi2EEENSA_ILi1EEESC_EEEEENS5_IJNSA_ILi256EEENSA_ILi128EEENSA_ILi64EEEEEENS_6half_tENS5_IJlSC_lEEESJ_SK_NS4_8TiledMMAINS4_8MMA_AtomIJNS4_26SM100_MMA_F16BF16_2x1SM_SSISJ_SJ_fLi256ELi128ELNS4_4UMMA5MajorE0ELSP_0ELNSO_7ScaleInE0ELSQ_0EEEEEENS4_6LayoutINS5_IJSC_SC_SC_EEENS5_IJNSA_ILi0EEESV_SV_EEEEENS5_IJNS4_10UnderscoreESY_SY_EEEEENS4_18SM100_TMA_2SM_LOADENS4_14ComposedLayoutINS4_7SwizzleILi3ELi4ELi3EEENS4_18smem_ptr_flag_bitsILi16EEENST_INS5_IJNSA_ILi8EEESH_EEENS5_IJSH_SC_EEEEEEEvNS4_8identityES11_S1B_vS1C_EENS_8epilogue10collective18CollectiveEpilogueINS1E_23Sm100TmaWarpSpecializedILi4ELi2ELi32ELb1ELb0EEEJNS5_IJSG_SG_SH_EEENS5_IJNST_ISG_SC_EENST_INSA_ILi32EEESC_EEEEESJ_SK_SJ_SK_NS1E_6fusion15FusionCallbacksIS1I_NS1O_13LinCombEltActINS1E_6thread4ReLuESJ_fSJ_fLNS_15FloatRoundStyleE2EEES1J_S1N_JEEENS4_5SM1004TMEM4LOAD26SM100_TMEM_LOAD_32dp32b32xENS4_13SM90_TMA_LOADENS12_INS13_ILi2ELi4ELi3EEES16_NST_INS5_IJS17_S1L_EEENS5_IJS1L_SC_EEEEEEENS4_39AutoVectorizingCopyWithAssumedAlignmentILi128EEENS4_14SM90_TMA_STOREES25_S27_S27_EEEvvEEEEvNT_6ParamsE,"",@"SHT_CUDA_INFO"
	.sectionflags	@""
	.align	4


	//----- nvinfo : EIATTR_CUDA_API_VERSION
	.align		4
        /*0000*/ 	.byte	0x04, 0x37
        /*0002*/ 	.short	(.L_31 - .L_30)
.L_30:
        /*0004*/ 	.word	0x00000082


	//----- nvinfo : EIATTR_KPARAM_INFO
	.align		4
.L_31:
        /*0008*/ 	.byte	0x04, 0x17
        /*000a*/ 	.short	(.L_33 - .L_32)
.L_32:
        /*000c*/ 	.word	0x00000000
        /*0010*/ 	.short	0x0000
        /*0012*/ 	.short	0x0000
        /*0014*/ 	.byte	0x00, 0xf0, 0x01, 0x20


	//----- nvinfo : EIATTR_AT_ENTRY_FRAGMENTS
	.align		4
.L_33:
        /*0018*/ 	.byte	0x04, 0x4f
        /*001a*/ 	.short	(.L_35 - .L_34)


	//   ....[0]....
.L_34:
        /*001c*/ 	.word	0x00000007


	//----- nvinfo : EIATTR_RESERVED_SMEM_USED
	.align		4
.L_35:
        /*0020*/ 	.byte	0x01, 0x41
	.zero		2


	//----- nvinfo : EIATTR_SPARSE_MMA_MASK
	.align		4
        /*0024*/ 	.byte	0x03, 0x50
        /*0026*/ 	.short	0x0000


	//----- nvinfo : EIATTR_TCGEN05_2CTA_USED
	.align		4
        /*0028*/ 	.byte	0x01, 0x52
	.zero		2


	//----- nvinfo : EIATTR_MAXREG_COUNT
	.align		4
        /*002c*/ 	.byte	0x03, 0x1b
        /*002e*/ 	.short	0x00ff


	//----- nvinfo : EIATTR_NUM_BARRIERS
	.align		4
        /*0030*/ 	.byte	0x02, 0x4c
        /*0032*/ 	.byte	0x07
	.zero		1


	//----- nvinfo : EIATTR_EXTERNS
	.align		4
        /*0034*/ 	.byte	0x04, 0x0f
        /*0036*/ 	.short	(.L_37 - .L_36)


	//   ....[0]....
	.align		4
.L_36:
        /*0038*/ 	.word	index@(__assertfail)


	//----- nvinfo : EIATTR_MERCURY_ISA_VERSION
	.align		4
.L_37:
        /*003c*/ 	.byte	0x03, 0x5f
        /*003e*/ 	.short	0x0101


	//----- nvinfo : EIATTR_INT_WARP_WIDE_INSTR_OFFSETS
	.align		4
        /*0040*/ 	.byte	0x04, 0x31
        /*0042*/ 	.short	(.L_39 - .L_38)


	//   ....[0]....
.L_38:
        /*0044*/ 	.word	0x00000d60


	//   ....[1]....
        /*0048*/ 	.word	0x00000e00


	//   ....[2]....
        /*004c*/ 	.word	0x00002150


	//   ....[3]....
        /*0050*/ 	.word	0x00004260


	//   ....[4]....
        /*0054*/ 	.word	0x00004290


	//   ....[5]....
        /*0058*/ 	.word	0x000042e0


	//   ....[6]....
        /*005c*/ 	.word	0x00004c00


	//   ....[7]....
        /*0060*/ 	.word	0x00004c60


	//   ....[8]....
        /*0064*/ 	.word	0x00004d40


	//   ....[9]....
        /*0068*/ 	.word	0x00004db0


	//   ....[10]....
        /*006c*/ 	.word	0x00004ec0


	//   ....[11]....
        /*0070*/ 	.word	0x00004f50


	//   ....[12]....
        /*0074*/ 	.word	0x00005120


	//   ....[13]....
        /*0078*/ 	.word	0x00005280


	//----- nvinfo : EIATTR_COOP_GROUP_MASK_REGIDS
	.align		4
.L_39:
        /*007c*/ 	.byte	0x04, 0x29
        /*007e*/ 	.short	(.L_41 - .L_40)


	//   ....[0]....
.L_40:
        /*0080*/ 	.word	0xffffffff


	//   ....[1]....
        /*0084*/ 	.word	0xffffffff


	//   ....[2]....
        /*0088*/ 	.word	0xffffffff


	//   ....[3]....
        /*008c*/ 	.word	0xffffffff


	//   ....[4]....
        /*0090*/ 	.word	0xffffffff


	//   ....[5]....
        /*0094*/ 	.word	0xffffffff


	//   ....[6]....
        /*0098*/ 	.word	0xffffffff


	//   ....[7]....
        /*009c*/ 	.word	0xffffffff


	//   ....[8]....
        /*00a0*/ 	.word	0xffffffff


	//   ....[9]....
        /*00a4*/ 	.word	0xffffffff


	//   ....[10]....
        /*00a8*/ 	.word	0xffffffff


	//   ....[11]....
        /*00ac*/ 	.word	0xffffffff


	//   ....[12]....
        /*00b0*/ 	.word	0xffffffff


	//   ....[13]....
        /*00b4*/ 	.word	0xffffffff


	//----- nvinfo : EIATTR_COOP_GROUP_INSTR_OFFSETS
	.align		4
.L_41:
        /*00b8*/ 	.byte	0x04, 0x28
        /*00ba*/ 	.short	(.L_43 - .L_42)


	//   ....[0]....
.L_42:
        /*00bc*/ 	.word	0x000000c0


	//   ....[1]....
        /*00c0*/ 	.word	0x000004d0


	//   ....[2]....
        /*00c4*/ 	.word	0x000006d0


	//   ....[3]....
        /*00c8*/ 	.word	0x00000860


	//   ....[4]....
        /*00cc*/ 	.word	0x00000950


	//   ....[5]....
        /*00d0*/ 	.word	0x00000ab0


	//   ....[6]....
        /*00d4*/ 	.word	0x00000c40


	//   ....[7]....
        /*00d8*/ 	.word	0x00000e80


	//   ....[8]....
        /*00dc*/ 	.word	0x00002030


	//   ....[9]....
        /*00e0*/ 	.word	0x00003050


	//   ....[10]....
        /*00e4*/ 	.word	0x00003520


	//   ....[11]....
        /*00e8*/ 	.word	0x00003550


	//   ....[12]....
        /*00ec*/ 	.word	0x00004170


	//   ....[13]....
        /*00f0*/ 	.word	0x00004380


	//----- nvinfo : EIATTR_VRC_CTA_INIT_COUNT
	.align		4
.L_43:
        /*00f4*/ 	.byte	0x02, 0x4a
        /*00f6*/ 	.byte	0x80
	.zero		1


	//----- nvinfo : EIATTR_SYSCALL_OFFSETS
	.align		4
        /*00f8*/ 	.byte	0x04, 0x46
        /*00fa*/ 	.short	(.L_45 - .L_44)


	//   ....[0]....
.L_44:
        /*00fc*/ 	.word	0x00005d10


	//   ....[1]....
        /*0100*/ 	.word	0x00005e00


	//   ....[2]....
        /*0104*/ 	.word	0x000065c0


	//   ....[3]....
        /*0108*/ 	.word	0x00007240


	//   ....[4]....
        /*010c*/ 	.word	0x00007e90


	//   ....[5]....
        /*0110*/ 	.word	0x00008ae0


	//----- nvinfo : EIATTR_MBARRIER_INSTR_OFFSETS
	.align		4
.L_45:
        /*0114*/ 	.byte	0x04, 0x39
        /*0116*/ 	.short	(.L_47 - .L_46)


	//   ....[0]....
.L_46:
        /*0118*/ 	.word	0x000005c0
        /*011c*/ 	.word	0x000000ff
        /*0120*/ 	.word	0x00000000
        /*0124*/ 	.short	0x0100
        /*0126*/ 	.byte	0x08
	.zero		1


	//   ....[1]....
        /*0128*/ 	.word	0x000005d0
        /*012c*/ 	.word	0x000000ff
        /*0130*/ 	.word	0x00000040
        /*0134*/ 	.short	0x0100
        /*0136*/ 	.byte	0x08
	.zero		1


	//   ....[2]....
        /*0138*/ 	.word	0x000005e0
        /*013c*/ 	.word	0x000000ff
        /*0140*/ 	.word	0x00000008
        /*0144*/ 	.short	0x0100
        /*0146*/ 	.byte	0x08
	.zero		1


	//   ....[3]....
        /*0148*/ 	.word	0x000005f0
        /*014c*/ 	.word	0x000000ff
        /*0150*/ 	.word	0x00000048
        /*0154*/ 	.short	0x0100
        /*0156*/ 	.byte	0x08
	.zero		1


	//   ....[4]....
        /*0158*/ 	.word	0x00000600
        /*015c*/ 	.word	0x000000ff
        /*0160*/ 	.word	0x00000010
        /*0164*/ 	.short	0x0100
        /*0166*/ 	.byte	0x08
	.zero		1


	//   ....[5]....
        /*0168*/ 	.word	0x00000610
        /*016c*/ 	.word	0x000000ff
        /*0170*/ 	.word	0x00000050
        /*0174*/ 	.short	0x0100
        /*0176*/ 	.byte	0x08
	.zero		1


	//   ....[6]....
        /*0178*/ 	.word	0x00000620
        /*017c*/ 	.word	0x000000ff
        /*0180*/ 	.word	0x00000018
        /*0184*/ 	.short	0x0100
        /*0186*/ 	.byte	0x08
	.zero		1


	//   ....[7]....
        /*0188*/ 	.word	0x00000630
        /*018c*/ 	.word	0x000000ff
        /*0190*/ 	.word	0x00000058
        /*0194*/ 	.short	0x0100
        /*0196*/ 	.byte	0x08
	.zero		1


	//   ....[8]....
        /*0198*/ 	.word	0x00000640
        /*019c*/ 	.word	0x000000ff
        /*01a0*/ 	.word	0x00000020
        /*01a4*/ 	.short	0x0100
        /*01a6*/ 	.byte	0x08
	.zero		1


	//   ....[9]....
        /*01a8*/ 	.word	0x00000650
        /*01ac*/ 	.word	0x000000ff
        /*01b0*/ 	.word	0x00000060
        /*01b4*/ 	.short	0x0100
        /*01b6*/ 	.byte	0x08
	.zero		1


	//   ....[10]....
        /*01b8*/ 	.word	0x00000660
        /*01bc*/ 	.word	0x000000ff
        /*01c0*/ 	.word	0x00000028
        /*01c4*/ 	.short	0x0100
        /*01c6*/ 	.byte	0x08
	.zero		1


	//   ....[11]....
        /*01c8*/ 	.word	0x00000670
        /*01cc*/ 	.word	0x000000ff
        /*01d0*/ 	.word	0x00000068
        /*01d4*/ 	.short	0x0100
        /*01d6*/ 	.byte	0x08
	.zero		1


	//   ....[12]....
        /*01d8*/ 	.word	0x00000680
        /*01dc*/ 	.word	0x000000ff
        /*01e0*/ 	.word	0x00000030
        /*01e4*/ 	.short	0x0100
        /*01e6*/ 	.byte	0x08
	.zero		1


	//   ....[13]....
        /*01e8*/ 	.word	0x00000690
        /*01ec*/ 	.word	0x000000ff
        /*01f0*/ 	.word	0x00000070
        /*01f4*/ 	.short	0x0100
        /*01f6*/ 	.byte	0x08
	.zero		1


	//   ....[14]....
        /*01f8*/ 	.word	0x000006a0
        /*01fc*/ 	.word	0x000000ff
        /*0200*/ 	.word	0x00000038
        /*0204*/ 	.short	0x0100
        /*0206*/ 	.byte	0x08
	.zero		1


	//   ....[15]....
        /*0208*/ 	.word	0x000006b0
        /*020c*/ 	.word	0x000000ff
        /*0210*/ 	.word	0x00000078
        /*0214*/ 	.short	0x0100
        /*0216*/ 	.byte	0x08
	.zero		1


	//   ....[16]....
        /*0218*/ 	.word	0x000007d0
        /*021c*/ 	.word	0x000000ff
        /*0220*/ 	.word	0x00000080
        /*0224*/ 	.short	0x0100
        /*0226*/ 	.byte	0x09
	.zero		1


	//   ....[17]....
        /*0228*/ 	.word	0x000007e0
        /*022c*/ 	.word	0x000000ff
        /*0230*/ 	.word	0x000000a0
        /*0234*/ 	.short	0x0100
        /*0236*/ 	.byte	0x09
	.zero		1


	//   ....[18]....
        /*0238*/ 	.word	0x000007f0
        /*023c*/ 	.word	0x000000ff
        /*0240*/ 	.word	0x00000088
        /*0244*/ 	.short	0x0100
        /*0246*/ 	.byte	0x09
	.zero		1


	//   ....[19]....
        /*0248*/ 	.word	0x00000800
        /*024c*/ 	.word	0x000000ff
        /*0250*/ 	.word	0x000000a8
        /*0254*/ 	.short	0x0100
        /*0256*/ 	.byte	0x09
	.zero		1


	//   ....[20]....
        /*0258*/ 	.word	0x00000810
        /*025c*/ 	.word	0x000000ff
        /*0260*/ 	.word	0x00000090
        /*0264*/ 	.short	0x0100
        /*0266*/ 	.byte	0x09
	.zero		1


	//   ....[21]....
        /*0268*/ 	.word	0x00000820
        /*026c*/ 	.word	0x000000ff
        /*0270*/ 	.word	0x000000b0
        /*0274*/ 	.short	0x0100
        /*0276*/ 	.byte	0x09
	.zero		1


	//   ....[22]....
        /*0278*/ 	.word	0x00000830
        /*027c*/ 	.word	0x000000ff
        /*0280*/ 	.word	0x00000098
        /*0284*/ 	.short	0x0100
        /*0286*/ 	.byte	0x09
	.zero		1


	//   ....[23]....
        /*0288*/ 	.word	0x00000840
        /*028c*/ 	.word	0x000000ff
        /*0290*/ 	.word	0x000000b8
        /*0294*/ 	.short	0x0100
        /*0296*/ 	.byte	0x09
	.zero		1


	//   ....[24]....
        /*0298*/ 	.word	0x00000920
        /*029c*/ 	.word	0x000000ff
        /*02a0*/ 	.word	0x000000c0
        /*02a4*/ 	.short	0x0100
        /*02a6*/ 	.byte	0x08
	.zero		1


	//   ....[25]....
        /*02a8*/ 	.word	0x00000930
        /*02ac*/ 	.word	0x000000ff
        /*02b0*/ 	.word	0x000000c8
        /*02b4*/ 	.short	0x0100
        /*02b6*/ 	.byte	0x08
	.zero		1


	//   ....[26]....
        /*02b8*/ 	.word	0x00000a60
        /*02bc*/ 	.word	0x000000ff
        /*02c0*/ 	.word	0x000000d0
        /*02c4*/ 	.short	0x0100
        /*02c6*/ 	.byte	0x08
	.zero		1


	//   ....[27]....
        /*02c8*/ 	.word	0x00000a70
        /*02cc*/ 	.word	0x000000ff
        /*02d0*/ 	.word	0x000000e0
        /*02d4*/ 	.short	0x0100
        /*02d6*/ 	.byte	0x08
	.zero		1


	//   ....[28]....
        /*02d8*/ 	.word	0x00000a80
        /*02dc*/ 	.word	0x000000ff
        /*02e0*/ 	.word	0x000000d8
        /*02e4*/ 	.short	0x0100
        /*02e6*/ 	.byte	0x08
	.zero		1


	//   ....[29]....
        /*02e8*/ 	.word	0x00000a90
        /*02ec*/ 	.word	0x000000ff
        /*02f0*/ 	.word	0x000000e8
        /*02f4*/ 	.short	0x0100
        /*02f6*/ 	.byte	0x08
	.zero		1


	//   ....[30]....
        /*02f8*/ 	.word	0x00000bb0
        /*02fc*/ 	.word	0x000000ff
        /*0300*/ 	.word	0x000000f0
        /*0304*/ 	.short	0x0100
        /*0306*/ 	.byte	0x09
	.zero		1


	//   ....[31]....
        /*0308*/ 	.word	0x00000bc0
        /*030c*/ 	.word	0x000000ff
        /*0310*/ 	.word	0x00000110
        /*0314*/ 	.short	0x0100
        /*0316*/ 	.byte	0x09
	.zero		1


	//   ....[32]....
        /*0318*/ 	.word	0x00000bd0
        /*031c*/ 	.word	0x000000ff
        /*0320*/ 	.word	0x000000f8
        /*0324*/ 	.short	0x0100
        /*0326*/ 	.byte	0x09
	.zero		1


	//   ....[33]....
        /*0328*/ 	.word	0x00000be0
        /*032c*/ 	.word	0x000000ff
        /*0330*/ 	.word	0x00000118
        /*0334*/ 	.short	0x0100
        /*0336*/ 	.byte	0x09
	.zero		1


	//   ....[34]....
        /*0338*/ 	.word	0x00000bf0
        /*033c*/ 	.word	0x000000ff
        /*0340*/ 	.word	0x00000100
        /*0344*/ 	.short	0x0100
        /*0346*/ 	.byte	0x09
	.zero		1


	//   ....[35]....
        /*0348*/ 	.word	0x00000c00
        /*034c*/ 	.word	0x000000ff
        /*0350*/ 	.word	0x00000120
        /*0354*/ 	.short	0x0100
        /*0356*/ 	.byte	0x09
	.zero		1


	//   ....[36]....
        /*0358*/ 	.word	0x00000c10
        /*035c*/ 	.word	0x000000ff
        /*0360*/ 	.word	0x00000108
        /*0364*/ 	.short	0x0100
        /*0366*/ 	.byte	0x09
	.zero		1


	//   ....[37]....
        /*0368*/ 	.word	0x00000c20
        /*036c*/ 	.word	0x000000ff
        /*0370*/ 	.word	0x00000128
        /*0374*/ 	.short	0x0100
        /*0376*/ 	.byte	0x09
	.zero		1


	//   ....[38]....
        /*0378*/ 	.word	0x00000d10
        /*037c*/ 	.word	0x000000ff
        /*0380*/ 	.word	0x00000130
        /*0384*/ 	.short	0x0100
        /*0386*/ 	.byte	0x08
	.zero		1


	//   ....[39]....
        /*0388*/ 	.word	0x00000d20
        /*038c*/ 	.word	0x000000ff
        /*0390*/ 	.word	0x00000140
        /*0394*/ 	.short	0x0100
        /*0396*/ 	.byte	0x08
	.zero		1


	//   ....[40]....
        /*0398*/ 	.word	0x00000d30
        /*039c*/ 	.word	0x000000ff
        /*03a0*/ 	.word	0x00000138
        /*03a4*/ 	.short	0x0100
        /*03a6*/ 	.byte	0x08
	.zero		1


	//   ....[41]....
        /*03a8*/ 	.word	0x00000d40
        /*03ac*/ 	.word	0x000000ff
        /*03b0*/ 	.word	0x00000148
        /*03b4*/ 	.short	0x0100
        /*03b6*/ 	.byte	0x08
	.zero		1


	//   ....[42]....
        /*03b8*/ 	.word	0x00000e30
        /*03bc*/ 	.word	0x000000ff
        /*03c0*/ 	.word	0x00000150
        /*03c4*/ 	.short	0x0100
        /*03c6*/ 	.byte	0x07
	.zero		1


	//   ....[43]....
        /*03c8*/ 	.word	0x00001820
        /*03cc*/ 	.word	0x00000002
        /*03d0*/ 	.word	0x00000140
        /*03d4*/ 	.short	0x010a
        /*03d6*/ 	.byte	0xff
	.zero		1


	//   ....[44]....
        /*03d8*/ 	.word	0x00001850
        /*03dc*/ 	.word	0x00000002
        /*03e0*/ 	.word	0x00000130
        /*03e4*/ 	.short	0x0101
        /*03e6*/ 	.byte	0xff
	.zero		1


	//   ....[45]....
        /*03e8*/ 	.word	0x00001920
        /*03ec*/ 	.word	0x000000ff
        /*03f0*/ 	.word	0x00000040
        /*03f4*/ 	.short	0x010a
        /*03f6*/ 	.byte	0x08
	.zero		1


	//   ....[46]....
        /*03f8*/ 	.word	0x00001a20
        /*03fc*/ 	.word	0x000000ff
        /*0400*/ 	.word	0x00000040
        /*0404*/ 	.short	0x010a
        /*0406*/ 	.byte	0x21
	.zero		1


	//   ....[47]....
        /*0408*/ 	.word	0x00001bd0
        /*040c*/ 	.word	0x000000ff
        /*0410*/ 	.word	0x00000040
        /*0414*/ 	.short	0x010a
        /*0416*/ 	.byte	0x08
	.zero		1


	//   ....[48]....
        /*0418*/ 	.word	0x00001cf0
        /*041c*/ 	.word	0x000000ff
        /*0420*/ 	.word	0x000000c8
        /*0424*/ 	.short	0x0101
        /*0426*/ 	.byte	0x06
	.zero		1


	//   ....[49]....
        /*0428*/ 	.word	0x00001d00
        /*042c*/ 	.word	0x000000ff
        /*0430*/ 	.word	0x00000040
        /*0434*/ 	.short	0x010a
        /*0436*/ 	.byte	0x08
	.zero		1


	//   ....[50]....
        /*0438*/ 	.word	0x00001d80
        /*043c*/ 	.word	0x000000ff
        /*0440*/ 	.word	0x00000040
        /*0444*/ 	.short	0x010a
        /*0446*/ 	.byte	0x11
	.zero		1


	//   ....[51]....
        /*0448*/ 	.word	0x00001f10
        /*044c*/ 	.word	0x000000ff
        /*0450*/ 	.word	0x00000040
        /*0454*/ 	.short	0x010a
        /*0456*/ 	.byte	0x08
	.zero		1


	//   ....[52]....
        /*0458*/ 	.word	0x00002060
        /*045c*/ 	.word	0x00000002
        /*0460*/ 	.word	0x000000d0
        /*0464*/ 	.short	0x010a
        /*0466*/ 	.byte	0xff
	.zero		1


	//   ....[53]....
        /*0468*/ 	.word	0x00002120
        /*046c*/ 	.word	0x00000002
        /*0470*/ 	.word	0x00000000
        /*0474*/ 	.short	0x0101
        /*0476*/ 	.byte	0xff
	.zero		1


	//   ....[54]....
        /*0478*/ 	.word	0x00002680
        /*047c*/ 	.word	0x000000ff
        /*0480*/ 	.word	0x00000000
        /*0484*/ 	.short	0x010a
        /*0486*/ 	.byte	0x04
	.zero		1


	//   ....[55]....
        /*0488*/ 	.word	0x00002710
        /*048c*/ 	.word	0x000000ff
        /*0490*/ 	.word	0x00000000
        /*0494*/ 	.short	0x010a
        /*0496*/ 	.byte	0x04
	.zero		1


	//   ....[56]....
        /*0498*/ 	.word	0x000027a0
        /*049c*/ 	.word	0x000000ff
        /*04a0*/ 	.word	0x00000000
        /*04a4*/ 	.short	0x010a
        /*04a6*/ 	.byte	0x04
	.zero		1


	//   ....[57]....
        /*04a8*/ 	.word	0x00002830
        /*04ac*/ 	.word	0x000000ff
        /*04b0*/ 	.word	0x00000000
        /*04b4*/ 	.short	0x010a
        /*04b6*/ 	.byte	0x04
	.zero		1


	//   ....[58]....
        /*04b8*/ 	.word	0x000028c0
        /*04bc*/ 	.word	0x000000ff
        /*04c0*/ 	.word	0x00000000
        /*04c4*/ 	.short	0x010a
        /*04c6*/ 	.byte	0x04
	.zero		1


	//   ....[59]....
        /*04c8*/ 	.word	0x00002950
        /*04cc*/ 	.word	0x000000ff
        /*04d0*/ 	.word	0x00000000
        /*04d4*/ 	.short	0x010a
        /*04d6*/ 	.byte	0x04
	.zero		1


	//   ....[60]....
        /*04d8*/ 	.word	0x000029e0
        /*04dc*/ 	.word	0x000000ff
        /*04e0*/ 	.word	0x00000000
        /*04e4*/ 	.short	0x010a
        /*04e6*/ 	.byte	0x04
	.zero		1


	//   ....[61]....
        /*04e8*/ 	.word	0x00002a80
        /*04ec*/ 	.word	0x00000000
        /*04f0*/ 	.word	0x00000000
        /*04f4*/ 	.short	0x010a
        /*04f6*/ 	.byte	0xff
	.zero		1


	//   ....[62]....
        /*04f8*/ 	.word	0x00002bb0
        /*04fc*/ 	.word	0x00000000
        /*0500*/ 	.word	0x00000130
        /*0504*/ 	.short	0x010a
        /*0506*/ 	.byte	0xff
	.zero		1


	//   ....[63]....
        /*0508*/ 	.word	0x00002c20
        /*050c*/ 	.word	0x00000000
        /*0510*/ 	.word	0x00000000
        /*0514*/ 	.short	0x0101
        /*0516*/ 	.byte	0xff
	.zero		1


	//   ....[64]....
        /*0518*/ 	.word	0x00002c40
        /*051c*/ 	.word	0x000000ff
        /*0520*/ 	.word	0x000000e0
        /*0524*/ 	.short	0x010a
        /*0526*/ 	.byte	0x05
	.zero		1


	//   ....[65]....
        /*0528*/ 	.word	0x00002d60
        /*052c*/ 	.word	0x00000000
        /*0530*/ 	.word	0x000000d0
        /*0534*/ 	.short	0x010a
        /*0536*/ 	.byte	0xff
	.zero		1


	//   ....[66]....
        /*0538*/ 	.word	0x00002e60
        /*053c*/ 	.word	0x00000000
        /*0540*/ 	.word	0x00000000
        /*0544*/ 	.short	0x0101
        /*0546*/ 	.byte	0xff
	.zero		1


	//   ....[67]....
        /*0548*/ 	.word	0x00002ef0
        /*054c*/ 	.word	0x000000ff
        /*0550*/ 	.word	0x000000e0
        /*0554*/ 	.short	0x0106
        /*0556*/ 	.byte	0x05
	.zero		1


	//   ....[68]....
        /*0558*/ 	.word	0x00002f10
        /*055c*/ 	.word	0x000000ff
        /*0560*/ 	.word	0x000000e0
        /*0564*/ 	.short	0x010a
        /*0566*/ 	.byte	0x05
	.zero		1


	//   ....[69]....
        /*0568*/ 	.word	0x00002fa0
        /*056c*/ 	.word	0x000000ff
        /*0570*/ 	.word	0x000000e0
        /*0574*/ 	.short	0x0106
        /*0576*/ 	.byte	0x04
	.zero		1


	//   ....[70]....
        /*0578*/ 	.word	0x00002fe0
        /*057c*/ 	.word	0x00000000
        /*0580*/ 	.word	0x000000e0
        /*0584*/ 	.short	0x010a
        /*0586*/ 	.byte	0xff
	.zero		1


	//   ....[71]....
        /*0588*/ 	.word	0x00003220
        /*058c*/ 	.word	0x000000ff
        /*0590*/ 	.word	0x00000008
        /*0594*/ 	.short	0x010a
        /*0596*/ 	.byte	0x06
	.zero		1


	//   ....[72]....
        /*0598*/ 	.word	0x00003240
        /*059c*/ 	.word	0x000000ff
        /*05a0*/ 	.word	0x00000008
        /*05a4*/ 	.short	0x010a
        /*05a6*/ 	.byte	0x06
	.zero		1


	//   ....[73]....
        /*05a8*/ 	.word	0x000033d0
        /*05ac*/ 	.word	0x000000ff
        /*05b0*/ 	.word	0x00000008
        /*05b4*/ 	.short	0x010a
        /*05b6*/ 	.byte	0x06
	.zero		1


	//   ....[74]....
        /*05b8*/ 	.word	0x000033f0
        /*05bc*/ 	.word	0x000000ff
        /*05c0*/ 	.word	0x00000008
        /*05c4*/ 	.short	0x010a
        /*05c6*/ 	.byte	0x06
	.zero		1


	//   ....[75]....
        /*05c8*/ 	.word	0x000034b0
        /*05cc*/ 	.word	0x000000ff
        /*05d0*/ 	.word	0x00000000
        /*05d4*/ 	.short	0x0101
        /*05d6*/ 	.byte	0x07
	.zero		1


	//   ....[76]....
        /*05d8*/ 	.word	0x000037f0
        /*05dc*/ 	.word	0x00000000
        /*05e0*/ 	.word	0x000000d0
        /*05e4*/ 	.short	0x010a
        /*05e6*/ 	.byte	0xff
	.zero		1


	//   ....[77]....
        /*05e8*/ 	.word	0x000038b0
        /*05ec*/ 	.word	0x00000000
        /*05f0*/ 	.word	0x00000000
        /*05f4*/ 	.short	0x0101
        /*05f6*/ 	.byte	0xff
	.zero		1


	//   ....[78]....
        /*05f8*/ 	.word	0x00003970
        /*05fc*/ 	.word	0x000000ff
        /*0600*/ 	.word	0x00000000
        /*0604*/ 	.short	0x010a
        /*0606*/ 	.byte	0x08
	.zero		1


	//   ....[79]....
        /*0608*/ 	.word	0x00003980
        /*060c*/ 	.word	0x000000ff
        /*0610*/ 	.word	0x00000110
        /*0614*/ 	.short	0x010a
        /*0616*/ 	.byte	0x09
	.zero		1


	//   ....[80]....
        /*0618*/ 	.word	0x00003a30
        /*061c*/ 	.word	0x000000ff
        /*0620*/ 	.word	0x00000000
        /*0624*/ 	.short	0x010a
        /*0626*/ 	.byte	0x08
	.zero		1


	//   ....[81]....
        /*0628*/ 	.word	0x00003b60
        /*062c*/ 	.word	0x000000ff
        /*0630*/ 	.word	0x00000000
        /*0634*/ 	.short	0x010a
        /*0636*/ 	.byte	0x1e
	.zero		1


	//   ....[82]....
        /*0638*/ 	.word	0x00003e60
        /*063c*/ 	.word	0x000000ff
        /*0640*/ 	.word	0x00000000
        /*0644*/ 	.short	0x010a
        /*0646*/ 	.byte	0x08
	.zero		1


	//   ....[83]....
        /*0648*/ 	.word	0x00003ef0
        /*064c*/ 	.word	0x000000ff
        /*0650*/ 	.word	0x00000000
        /*0654*/ 	.short	0x010a
        /*0656*/ 	.byte	0x08
	.zero		1


	//   ....[84]....
        /*0658*/ 	.word	0x00003f80
        /*065c*/ 	.word	0x000000ff
        /*0660*/ 	.word	0x00000000
        /*0664*/ 	.short	0x010a
        /*0666*/ 	.byte	0x08
	.zero		1


	//   ....[85]....
        /*0668*/ 	.word	0x00004020
        /*066c*/ 	.word	0x00000000
        /*0670*/ 	.word	0x00000000
        /*0674*/ 	.short	0x010a
        /*0676*/ 	.byte	0xff
	.zero		1


	//   ....[86]....
        /*0678*/ 	.word	0x00004060
        /*067c*/ 	.word	0x00000000
        /*0680*/ 	.word	0x00000000
        /*0684*/ 	.short	0x010a
        /*0686*/ 	.byte	0xff
	.zero		1


	//   ....[87]....
        /*0688*/ 	.word	0x000040d0
        /*068c*/ 	.word	0x000000ff
        /*0690*/ 	.word	0x00000000
        /*0694*/ 	.short	0x0101
        /*0696*/ 	.byte	0x05
	.zero		1


	//   ....[88]....
        /*0698*/ 	.word	0x00004110
        /*069c*/ 	.word	0x000000ff
        /*06a0*/ 	.word	0x00000150
        /*06a4*/ 	.short	0x010a
        /*06a6*/ 	.byte	0x07
	.zero		1


	//   ....[89]....
        /*06a8*/ 	.word	0x00004160
        /*06ac*/ 	.word	0x000000ff
        /*06b0*/ 	.word	0x00000000
        /*06b4*/ 	.short	0x0101
        /*06b6*/ 	.byte	0x05
	.zero		1


	//   ....[90]....
        /*06b8*/ 	.word	0x000045b0
        /*06bc*/ 	.word	0x00000000
        /*06c0*/ 	.word	0x000000d0
        /*06c4*/ 	.short	0x010a
        /*06c6*/ 	.byte	0xff
	.zero		1


	//   ....[91]....
        /*06c8*/ 	.word	0x00004670
        /*06cc*/ 	.word	0x00000000
        /*06d0*/ 	.word	0x00000000
        /*06d4*/ 	.short	0x0101
        /*06d6*/ 	.byte	0xff
	.zero		1


	//   ....[92]....
        /*06d8*/ 	.word	0x00004990
        /*06dc*/ 	.word	0x000000ff
        /*06e0*/ 	.word	0x000000c8
        /*06e4*/ 	.short	0x010a
        /*06e6*/ 	.byte	0x07
	.zero		1


	//   ....[93]....
        /*06e8*/ 	.word	0x00004b80
        /*06ec*/ 	.word	0x000000ff
        /*06f0*/ 	.word	0x000000a0
        /*06f4*/ 	.short	0x010a
        /*06f6*/ 	.byte	0x07
	.zero		1


	//   ....[94]....
        /*06f8*/ 	.word	0x00004cf0
        /*06fc*/ 	.word	0x000000ff
        /*0700*/ 	.word	0x00000080
        /*0704*/ 	.short	0x010b
        /*0706*/ 	.byte	0x07
	.zero		1


	//   ....[95]....
        /*0708*/ 	.word	0x00004d00
        /*070c*/ 	.word	0x000000ff
        /*0710*/ 	.word	0x00000000
        /*0714*/ 	.short	0x0101
        /*0716*/ 	.byte	0x08
	.zero		1


	//   ....[96]....
        /*0718*/ 	.word	0x00004d10
        /*071c*/ 	.word	0x000000ff
        /*0720*/ 	.word	0x000000a8
        /*0724*/ 	.short	0x010a
        /*0726*/ 	.byte	0x07
	.zero		1


	//   ....[97]....
        /*0728*/ 	.word	0x00004e60
        /*072c*/ 	.word	0x000000ff
        /*0730*/ 	.word	0x00000088
        /*0734*/ 	.short	0x010b
        /*0736*/ 	.byte	0x07
	.zero		1


	//   ....[98]....
        /*0738*/ 	.word	0x00004e70
        /*073c*/ 	.word	0x000000ff
        /*0740*/ 	.word	0x00000000
        /*0744*/ 	.short	0x0101
        /*0746*/ 	.byte	0x08
	.zero		1


	//   ....[99]....
        /*0748*/ 	.word	0x00004e80
        /*074c*/ 	.word	0x000000ff
        /*0750*/ 	.word	0x000000b0
        /*0754*/ 	.short	0x010a
        /*0756*/ 	.byte	0x07
	.zero		1


	//   ....[100]....
        /*0758*/ 	.word	0x00005000
        /*075c*/ 	.word	0x000000ff
        /*0760*/ 	.word	0x00000090
        /*0764*/ 	.short	0x010b
        /*0766*/ 	.byte	0x07
	.zero		1


	//   ....[101]....
        /*0768*/ 	.word	0x00005040
        /*076c*/ 	.word	0x000000ff
        /*0770*/ 	.word	0x00000000
        /*0774*/ 	.short	0x0101
        /*0776*/ 	.byte	0x08
	.zero		1


	//   ....[102]....
        /*0778*/ 	.word	0x00005080
        /*077c*/ 	.word	0x000000ff
        /*0780*/ 	.word	0x000000b8
        /*0784*/ 	.short	0x010a
        /*0786*/ 	.byte	0x07
	.zero		1


	//   ....[103]....
        /*0788*/ 	.word	0x000052c0
        /*078c*/ 	.word	0x000000ff
        /*0790*/ 	.word	0x00000098
        /*0794*/ 	.short	0x010b
        /*0796*/ 	.byte	0x07
	.zero		1


	//   ....[104]....
        /*0798*/ 	.word	0x000052e0
        /*079c*/ 	.word	0x000000ff
        /*07a0*/ 	.word	0x00000000
        /*07a4*/ 	.short	0x0101
        /*07a6*/ 	.byte	0x0d
	.zero		1


	//   ....[105]....
        /*07a8*/ 	.word	0x00005310
        /*07ac*/ 	.word	0x000000ff
        /*07b0*/ 	.word	0x000000a0
        /*07b4*/ 	.short	0x010a
        /*07b6*/ 	.byte	0x07
	.zero		1


	//   ....[106]....
        /*07b8*/ 	.word	0x00005330
        /*07bc*/ 	.word	0x000000ff
        /*07c0*/ 	.word	0x000000a8
        /*07c4*/ 	.short	0x010a
        /*07c6*/ 	.byte	0x07
	.zero		1


	//   ....[107]....
        /*07c8*/ 	.word	0x00005350
        /*07cc*/ 	.word	0x000000ff
        /*07d0*/ 	.word	0x000000b0
        /*07d4*/ 	.short	0x010a
        /*07d6*/ 	.byte	0x07
	.zero		1


	//   ....[108]....
        /*07d8*/ 	.word	0x00005390
        /*07dc*/ 	.word	0x00000000
        /*07e0*/ 	.word	0x000000b8
        /*07e4*/ 	.short	0x010a
        /*07e6*/ 	.byte	0xff
	.zero		1


	//   ....[109]....
        /*07e8*/ 	.word	0x000056d0
        /*07ec*/ 	.word	0x00000000
        /*07f0*/ 	.word	0x000000d0
        /*07f4*/ 	.short	0x010a
        /*07f6*/ 	.byte	0xff
	.zero		1


	//   ....[110]....
        /*07f8*/ 	.word	0x000057e0
        /*07fc*/ 	.word	0x00000000
        /*0800*/ 	.word	0x00000000
        /*0804*/ 	.short	0x0101
        /*0806*/ 	.byte	0xff
	.zero		1


	//   ....[111]....
        /*0808*/ 	.word	0x00006150
        /*080c*/ 	.word	0x000000ff
        /*0810*/ 	.word	0x00000080
        /*0814*/ 	.short	0x010a
        /*0816*/ 	.byte	0x2e
	.zero		1


	//   ....[112]....
        /*0818*/ 	.word	0x000062b0
        /*081c*/ 	.word	0x00000074
        /*0820*/ 	.word	0x000000f0
        /*0824*/ 	.short	0x010a
        /*0826*/ 	.byte	0xff
	.zero		1


	//   ....[113]....
        /*0828*/ 	.word	0x000063b0
        /*082c*/ 	.word	0x000000ff
        /*0830*/ 	.word	0x00000080
        /*0834*/ 	.short	0x010a
        /*0836*/ 	.byte	0x2e
	.zero		1


	//   ....[114]....
        /*0838*/ 	.word	0x000064a0
        /*083c*/ 	.word	0x00000074
        /*0840*/ 	.word	0x000000f0
        /*0844*/ 	.short	0x010a
        /*0846*/ 	.byte	0xff
	.zero		1


	//   ....[115]....
        /*0848*/ 	.word	0x00006f70
        /*084c*/ 	.word	0x00000000
        /*0850*/ 	.word	0x00000000
        /*0854*/ 	.short	0x0101
        /*0856*/ 	.byte	0xff
	.zero		1


	//   ....[116]....
        /*0858*/ 	.word	0x00006f80
        /*085c*/ 	.word	0x00000002
        /*0860*/ 	.word	0x00000080
        /*0864*/ 	.short	0x010a
        /*0866*/ 	.byte	0xff
	.zero		1


	//   ....[117]....
        /*0868*/ 	.word	0x00007060
        /*086c*/ 	.word	0x00000002
        /*0870*/ 	.word	0x00000080
        /*0874*/ 	.short	0x010a
        /*0876*/ 	.byte	0xff
	.zero		1


	//   ....[118]....
        /*0878*/ 	.word	0x00007bc0
        /*087c*/ 	.word	0x0000003f
        /*0880*/ 	.word	0x00000000
        /*0884*/ 	.short	0x0101
        /*0886*/ 	.byte	0xff
	.zero		1


	//   ....[119]....
        /*0888*/ 	.word	0x00007be0
        /*088c*/ 	.word	0x00000000
        /*0890*/ 	.word	0x00000080
        /*0894*/ 	.short	0x010a
        /*0896*/ 	.byte	0xff
	.zero		1


	//   ....[120]....
        /*0898*/ 	.word	0x00007cb0
        /*089c*/ 	.word	0x00000000
        /*08a0*/ 	.word	0x00000080
        /*08a4*/ 	.short	0x010a
        /*08a6*/ 	.byte	0xff
	.zero		1


	//   ....[121]....
        /*08a8*/ 	.word	0x00008810
        /*08ac*/ 	.word	0x0000003f
        /*08b0*/ 	.word	0x00000000
        /*08b4*/ 	.short	0x0101
        /*08b6*/ 	.byte	0xff
	.zero		1


	//   ....[122]....
        /*08b8*/ 	.word	0x00008830
        /*08bc*/ 	.word	0x00000000
        /*08c0*/ 	.word	0x00000080
        /*08c4*/ 	.short	0x010a
        /*08c6*/ 	.byte	0xff
	.zero		1


	//   ....[123]....
        /*08c8*/ 	.word	0x00008900
        /*08cc*/ 	.word	0x00000000
        /*08d0*/ 	.word	0x00000080
        /*08d4*/ 	.short	0x010a
        /*08d6*/ 	.byte	0xff
	.zero		1


	//   ....[124]....
        /*08d8*/ 	.word	0x00008bd0
        /*08dc*/ 	.word	0x00000074
        /*08e0*/ 	.word	0x00000000
        /*08e4*/ 	.short	0x0101
        /*08e6*/ 	.byte	0xff
	.zero		1


	//   ....[125]....
        /*08e8*/ 	.word	0x000094b0
        /*08ec*/ 	.word	0x00000000
        /*08f0*/ 	.word	0x00000000
        /*08f4*/ 	.short	0x0101
        /*08f6*/ 	.byte	0xff
	.zero		1


	//   ....[126]....
        /*08f8*/ 	.word	0x00009720
        /*08fc*/ 	.word	0x000000ff
        /*0900*/ 	.word	0x00000000
        /*0904*/ 	.short	0x0101
        /*0906*/ 	.byte	0x04
	.zero		1


	//   ....[127]....
        /*0908*/ 	.word	0x00009740
        /*090c*/ 	.word	0x00000002
        /*0910*/ 	.word	0x00000140
        /*0914*/ 	.short	0x010a
        /*0916*/ 	.byte	0xff
	.zero		1


	//   ....[128]....
        /*0918*/ 	.word	0x000097a0
        /*091c*/ 	.word	0x00000002
        /*0920*/ 	.word	0x00000040
        /*0924*/ 	.short	0x010a
        /*0926*/ 	.byte	0xff
	.zero		1


	//   ....[129]....
        /*0928*/ 	.word	0x00009800
        /*092c*/ 	.word	0x00000002
        /*0930*/ 	.word	0x00000040
        /*0934*/ 	.short	0x010a
        /*0936*/ 	.byte	0xff
	.zero		1


	//   ....[130]....
        /*0938*/ 	.word	0x00009850
        /*093c*/ 	.word	0x00000002
        /*0940*/ 	.word	0x000000d0
        /*0944*/ 	.short	0x010a
        /*0946*/ 	.byte	0xff
	.zero		1


	//   ....[131]....
        /*0948*/ 	.word	0x000098b0
        /*094c*/ 	.word	0x00000000
        /*0950*/ 	.word	0x00000000
        /*0954*/ 	.short	0x010a
        /*0956*/ 	.byte	0xff
	.zero		1


	//   ....[132]....
        /*0958*/ 	.word	0x00009910
        /*095c*/ 	.word	0x00000000
        /*0960*/ 	.word	0x00000000
        /*0964*/ 	.short	0x010a
        /*0966*/ 	.byte	0xff
	.zero		1


	//   ....[133]....
        /*0968*/ 	.word	0x00009970
        /*096c*/ 	.word	0x00000000
        /*0970*/ 	.word	0x00000000
        /*0974*/ 	.short	0x010a
        /*0976*/ 	.byte	0xff
	.zero		1


	//   ....[134]....
        /*0978*/ 	.word	0x000099d0
        /*097c*/ 	.word	0x00000000
        /*0980*/ 	.word	0x00000000
        /*0984*/ 	.short	0x010a
        /*0986*/ 	.byte	0xff
	.zero		1


	//   ....[135]....
        /*0988*/ 	.word	0x00009a30
        /*098c*/ 	.word	0x00000000
        /*0990*/ 	.word	0x00000000
        /*0994*/ 	.short	0x010a
        /*0996*/ 	.byte	0xff
	.zero		1


	//   ....[136]....
        /*0998*/ 	.word	0x00009a90
        /*099c*/ 	.word	0x00000000
        /*09a0*/ 	.word	0x00000000
        /*09a4*/ 	.short	0x010a
        /*09a6*/ 	.byte	0xff
	.zero		1


	//   ....[137]....
        /*09a8*/ 	.word	0x00009af0
        /*09ac*/ 	.word	0x00000000
        /*09b0*/ 	.word	0x00000000
        /*09b4*/ 	.short	0x010a
        /*09b6*/ 	.byte	0xff
	.zero		1


	//   ....[138]....
        /*09b8*/ 	.word	0x00009b40
        /*09bc*/ 	.word	0x00000000
        /*09c0*/ 	.word	0x00000130
        /*09c4*/ 	.short	0x010a
        /*09c6*/ 	.byte	0xff
	.zero		1


	//   ....[139]....
        /*09c8*/ 	.word	0x00009ba0
        /*09cc*/ 	.word	0x00000000
        /*09d0*/ 	.word	0x000000e0
        /*09d4*/ 	.short	0x010a
        /*09d6*/ 	.byte	0xff
	.zero		1


	//   ....[140]....
        /*09d8*/ 	.word	0x00009bf0
        /*09dc*/ 	.word	0x00000000
        /*09e0*/ 	.word	0x000000d0
        /*09e4*/ 	.short	0x010a
        /*09e6*/ 	.byte	0xff
	.zero		1


	//   ....[141]....
        /*09e8*/ 	.word	0x00009c50
        /*09ec*/ 	.word	0x00000000
        /*09f0*/ 	.word	0x000000e0
        /*09f4*/ 	.short	0x010a
        /*09f6*/ 	.byte	0xff
	.zero		1


	//   ....[142]....
        /*09f8*/ 	.word	0x00009cb0
        /*09fc*/ 	.word	0x00000004
        /*0a00*/ 	.word	0x00000008
        /*0a04*/ 	.short	0x010a
        /*0a06*/ 	.byte	0xff
	.zero		1


	//   ....[143]....
        /*0a08*/ 	.word	0x00009d90
        /*0a0c*/ 	.word	0x00000002
        /*0a10*/ 	.word	0x00000008
        /*0a14*/ 	.short	0x010a
        /*0a16*/ 	.byte	0xff
	.zero		1


	//   ....[144]....
        /*0a18*/ 	.word	0x00009de0
        /*0a1c*/ 	.word	0x00000000
        /*0a20*/ 	.word	0x000000d0
        /*0a24*/ 	.short	0x010a
        /*0a26*/ 	.byte	0xff
	.zero		1


	//   ....[145]....
        /*0a28*/ 	.word	0x00009e40
        /*0a2c*/ 	.word	0x00000000
        /*0a30*/ 	.word	0x00000110
        /*0a34*/ 	.short	0x010a
        /*0a36*/ 	.byte	0xff
	.zero		1


	//   ....[146]....
        /*0a38*/ 	.word	0x00009ea0
        /*0a3c*/ 	.word	0x00000000
        /*0a40*/ 	.word	0x00000000
        /*0a44*/ 	.short	0x010a
        /*0a46*/ 	.byte	0xff
	.zero		1


	//   ....[147]....
        /*0a48*/ 	.word	0x00009f00
        /*0a4c*/ 	.word	0x00000000
        /*0a50*/ 	.word	0x00000000
        /*0a54*/ 	.short	0x010a
        /*0a56*/ 	.byte	0xff
	.zero		1


	//   ....[148]....
        /*0a58*/ 	.word	0x00009f60
        /*0a5c*/ 	.word	0x00000000
        /*0a60*/ 	.word	0x00000000
        /*0a64*/ 	.short	0x010a
        /*0a66*/ 	.byte	0xff
	.zero		1


	//   ....[149]....
        /*0a68*/ 	.word	0x00009fc0
        /*0a6c*/ 	.word	0x00000000
        /*0a70*/ 	.word	0x00000000
        /*0a74*/ 	.short	0x010a
        /*0a76*/ 	.byte	0xff
	.zero		1


	//   ....[150]....
        /*0a78*/ 	.word	0x0000a020
        /*0a7c*/ 	.word	0x00000000
        /*0a80*/ 	.word	0x00000150
        /*0a84*/ 	.short	0x010a
        /*0a86*/ 	.byte	0xff
	.zero		1


	//   ....[151]....
        /*0a88*/ 	.word	0x0000a070
        /*0a8c*/ 	.word	0x00000000
        /*0a90*/ 	.word	0x000000d0
        /*0a94*/ 	.short	0x010a
        /*0a96*/ 	.byte	0xff
	.zero		1


	//   ....[152]....
        /*0a98*/ 	.word	0x0000a0d0
        /*0a9c*/ 	.word	0x00000000
        /*0aa0*/ 	.word	0x000000c8
        /*0aa4*/ 	.short	0x010a
        /*0aa6*/ 	.byte	0xff
	.zero		1


	//   ....[153]....
        /*0aa8*/ 	.word	0x0000a130
        /*0aac*/ 	.word	0x00000000
        /*0ab0*/ 	.word	0x000000a0
        /*0ab4*/ 	.short	0x010a
        /*0ab6*/ 	.byte	0xff
	.zero		1


	//   ....[154]....
        /*0ab8*/ 	.word	0x0000a190
        /*0abc*/ 	.word	0x00000000
        /*0ac0*/ 	.word	0x000000a8
        /*0ac4*/ 	.short	0x010a
        /*0ac6*/ 	.byte	0xff
	.zero		1


	//   ....[155]....
        /*0ac8*/ 	.word	0x0000a1f0
        /*0acc*/ 	.word	0x00000000
        /*0ad0*/ 	.word	0x000000b0
        /*0ad4*/ 	.short	0x010a
        /*0ad6*/ 	.byte	0xff
	.zero		1


	//   ....[156]....
        /*0ad8*/ 	.word	0x0000a250
        /*0adc*/ 	.word	0x00000000
        /*0ae0*/ 	.word	0x000000b8
        /*0ae4*/ 	.short	0x010a
        /*0ae6*/ 	.byte	0xff
	.zero		1


	//   ....[157]....
        /*0ae8*/ 	.word	0x0000a2b0
        /*0aec*/ 	.word	0x00000000
        /*0af0*/ 	.word	0x000000a0
        /*0af4*/ 	.short	0x010a
        /*0af6*/ 	.byte	0xff
	.zero		1


	//   ....[158]....
        /*0af8*/ 	.word	0x0000a310
        /*0afc*/ 	.word	0x00000000
        /*0b00*/ 	.word	0x000000a8
        /*0b04*/ 	.short	0x010a
        /*0b06*/ 	.byte	0xff
	.zero		1


	//   ....[159]....
        /*0b08*/ 	.word	0x0000a370
        /*0b0c*/ 	.word	0x00000000
        /*0b10*/ 	.word	0x000000b0
        /*0b14*/ 	.short	0x010a
        /*0b16*/ 	.byte	0xff
	.zero		1


	//   ....[160]....
        /*0b18*/ 	.word	0x0000a3c0
        /*0b1c*/ 	.word	0x00000000
        /*0b20*/ 	.word	0x000000d0
        /*0b24*/ 	.short	0x010a
        /*0b26*/ 	.byte	0xff
	.zero		1


	//   ....[161]....
        /*0b28*/ 	.word	0x0000a420
        /*0b2c*/ 	.word	0x00000002
        /*0b30*/ 	.word	0x00000080
        /*0b34*/ 	.short	0x010a
        /*0b36*/ 	.byte	0xff
	.zero		1


	//   ....[162]....
        /*0b38*/ 	.word	0x0000a470
        /*0b3c*/ 	.word	0x00000074
        /*0b40*/ 	.word	0x000000f0
        /*0b44*/ 	.short	0x010a
        /*0b46*/ 	.byte	0xff
	.zero		1


	//   ....[163]....
        /*0b48*/ 	.word	0x0000a4c0
        /*0b4c*/ 	.word	0x00000002
        /*0b50*/ 	.word	0x00000080
        /*0b54*/ 	.short	0x010a
        /*0b56*/ 	.byte	0xff
	.zero		1


	//   ....[164]....
        /*0b58*/ 	.word	0x0000a510
        /*0b5c*/ 	.word	0x00000000
        /*0b60*/ 	.word	0x00000080
        /*0b64*/ 	.short	0x010a
        /*0b66*/ 	.byte	0xff
	.zero		1


	//   ....[165]....
        /*0b68*/ 	.word	0x0000a560
        /*0b6c*/ 	.word	0x00000000
        /*0b70*/ 	.word	0x00000080
        /*0b74*/ 	.short	0x010a
        /*0b76*/ 	.byte	0xff
	.zero		1


	//----- nvinfo : EIATTR_NUM_MBARRIERS
	.align		4
.L_47:
        /*0b78*/ 	.byte	0x03, 0x38
        /*0b7a*/ 	.short	0x002b


	//----- nvinfo : EIATTR_EXIT_INSTR_OFFSETS
	.align		4
        /*0b7c*/ 	.byte	0x04, 0x1c
        /*0b7e*/ 	.short	(.L_49 - .L_48)


	//   ....[0]....
.L_48:
        /*0b80*/ 	.word	0x00002ab0


	//   ....[1]....
        /*0b84*/ 	.word	0x00002fb0


	//   ....[2]....
        /*0b88*/ 	.word	0x00003010


	//   ....[3]....
        /*0b8c*/ 	.word	0x00004390


	//   ....[4]....
        /*0b90*/ 	.word	0x000053c0


	//   ....[5]....
        /*0b94*/ 	.word	0x00005400


	//   ....[6]....
        /*0b98*/ 	.word	0x00009610


	//   ....[7]....
        /*0b9c*/ 	.word	0x00009690


	//   ....[8]....
        /*0ba0*/ 	.word	0x000096c0


	//   ....[9]....
        /*0ba4*/ 	.word	0x00009730


	//----- nvinfo : EIATTR_MAX_THREADS
	.align		4
.L_49:
        /*0ba8*/ 	.byte	0x04, 0x05
        /*0baa*/ 	.short	(.L_51 - .L_50)
.L_50:
        /*0bac*/ 	.word	0x00000100
        /*0bb0*/ 	.word	0x00000001
        /*0bb4*/ 	.word	0x00000001


	//----- nvinfo : EIATTR_CRS_STACK_SIZE
	.align		4
.L_51:
        /*0bb8*/ 	.byte	0x04, 0x1e
        /*0bba*/ 	.short	(.L_53 - .L_52)
.L_52:
        /*0bbc*/ 	.word	0x00000000


	//----- nvinfo : EIATTR_CBANK_PARAM_SIZE
	.align		4
.L_53:
        /*0bc0*/ 	.byte	0x03, 0x19
        /*0bc2*/ 	.short	0x0800


	//----- nvinfo : EIATTR_PARAM_CBANK
	.align		4
        /*0bc4*/ 	.byte	0x04, 0x0a
        /*0bc6*/ 	.short	(.L_55 - .L_54)
	.align		4
.L_54:
        /*0bc8*/ 	.word	index@(.nv.constant0._ZN7cutlass13device_kernelINS_4gemm6kernel13GemmUniversalIN4cute5tupleIJiiiiEEENS1_10collective13CollectiveMmaINS1_35MainloopSm100TmaUmmaWarpSpecializedILi8ELi2ELi4ENS5_IJNS4_1CILi2EEENSA_ILi1EEESC_EEEEENS5_IJNSA_ILi256EEENSA_ILi128EEENSA_ILi64EEEEEENS_6half_tENS5_IJlSC_lEEESJ_SK_NS4_8TiledMMAINS4_8MMA_AtomIJNS4_26SM100_MMA_F16BF16_2x1SM_SSISJ_SJ_fLi256ELi128ELNS4_4UMMA5MajorE0ELSP_0ELNSO_7ScaleInE0ELSQ_0EEEEEENS4_6LayoutINS5_IJSC_SC_SC_EEENS5_IJNSA_ILi0EEESV_SV_EEEEENS5_IJNS4_10UnderscoreESY_SY_EEEEENS4_18SM100_TMA_2SM_LOADENS4_14ComposedLayoutINS4_7SwizzleILi3ELi4ELi3EEENS4_18smem_ptr_flag_bitsILi16EEENST_INS5_IJNSA_ILi8EEESH_EEENS5_IJSH_SC_EEEEEEEvNS4_8identityES11_S1B_vS1C_EENS_8epilogue10collective18CollectiveEpilogueINS1E_23Sm100TmaWarpSpecializedILi4ELi2ELi32ELb1ELb0EEEJNS5_IJSG_SG_SH_EEENS5_IJNST_ISG_SC_EENST_INSA_ILi32EEESC_EEEEESJ_SK_SJ_SK_NS1E_6fusion15FusionCallbacksIS1I_NS1O_13LinCombEltActINS1E_6thread4ReLuESJ_fSJ_fLNS_15FloatRoundStyleE2EEES1J_S1N_JEEENS4_5SM1004TMEM4LOAD26SM100_TMEM_LOAD_32dp32b32xENS4_13SM90_TMA_LOADENS12_INS13_ILi2ELi4ELi3EEES16_NST_INS5_IJS17_S1L_EEENS5_IJS1L_SC_EEEEEEENS4_39AutoVectorizingCopyWithAssumedAlignmentILi128EEENS4_14SM90_TMA_STOREES25_S27_S27_EEEvvEEEEvNT_6ParamsE)
        /*0bcc*/ 	.short	0x0380
        /*0bce*/ 	.short	0x0800


	//----- nvinfo : EIATTR_SW_WAR
	.align		4
.L_55:
        /*0bd0*/ 	.byte	0x04, 0x36
        /*0bd2*/ 	.short	(.L_57 - .L_56)
.L_56:
        /*0bd4*/ 	.word	0x00000008
.L_57:


//--------------------- .nv.callgraph             --------------------------
	.section	.nv.callgraph,"",@"SHT_CUDA_CALLGRAPH"
	.align	4
	.sectionentsize	8
	.align		4
        /*0000*/ 	.word	0x00000000
	.align		4
        /*0004*/ 	.word	0xffffffff
	.align		4
        /*0008*/ 	.word	index@(_ZN7cutlass13device_kernelINS_4gemm6kernel13GemmUniversalIN4cute5tupleIJiiiiEEENS1_10collective13CollectiveMmaINS1_35MainloopSm100TmaUmmaWarpSpecializedILi8ELi2ELi4ENS5_IJNS4_1CILi2EEENSA_ILi1EEESC_EEEEENS5_IJNSA_ILi256EEENSA_ILi128EEENSA_ILi64EEEEEENS_6half_tENS5_IJlSC_lEEESJ_SK_NS4_8TiledMMAINS4_8MMA_AtomIJNS4_26SM100_MMA_F16BF16_2x1SM_SSISJ_SJ_fLi256ELi128ELNS4_4UMMA5MajorE0ELSP_0ELNSO_7ScaleInE0ELSQ_0EEEEEENS4_6LayoutINS5_IJSC_SC_SC_EEENS5_IJNSA_ILi0EEESV_SV_EEEEENS5_IJNS4_10UnderscoreESY_SY_EEEEENS4_18SM100_TMA_2SM_LOADENS4_14ComposedLayoutINS4_7SwizzleILi3ELi4ELi3EEENS4_18smem_ptr_flag_bitsILi16EEENST_INS5_IJNSA_ILi8EEESH_EEENS5_IJSH_SC_EEEEEEEvNS4_8identityES11_S1B_vS1C_EENS_8epilogue10collective18CollectiveEpilogueINS1E_23Sm100TmaWarpSpecializedILi4ELi2ELi32ELb1ELb0EEEJNS5_IJSG_SG_SH_EEENS5_IJNST_ISG_SC_EENST_INSA_ILi32EEESC_EEEEESJ_SK_SJ_SK_NS1E_6fusion15FusionCallbacksIS1I_NS1O_13LinCombEltActINS1E_6thread4ReLuESJ_fSJ_fLNS_15FloatRoundStyleE2EEES1J_S1N_JEEENS4_5SM1004TMEM4LOAD26SM100_TMEM_LOAD_32dp32b32xENS4_13SM90_TMA_LOADENS12_INS13_ILi2ELi4ELi3EEES16_NST_INS5_IJS17_S1L_EEENS5_IJS1L_SC_EEEEEEENS4_39AutoVectorizingCopyWithAssumedAlignmentILi128EEENS4_14SM90_TMA_STOREES25_S27_S27_EEEvvEEEEvNT_6ParamsE)
	.align		4
        /*000c*/ 	.word	index@(__assertfail)
	.align		4
        /*0010*/ 	.word	0x00000000
	.align		4
        /*0014*/ 	.word	0xfffffffe
	.align		4
        /*0018*/ 	.word	0x00000000
	.align		4
        /*001c*/ 	.word	0xfffffffd
	.align		4
        /*0020*/ 	.word	0x00000000
	.align		4
        /*0024*/ 	.word	0xfffffffc


//--------------------- .nv.constant4             --------------------------
	.section	.nv.constant4,"a",@progbits
	.align	8
	.align		8
.nv.constant4:
        /*0000*/ 	.dword	__assertfail
	.align		8
        /*0008*/ 	.dword	__unnamed_1
	.align		8
        /*0010*/ 	.dword	__unnamed_2
	.align		8
        /*0018*/ 	.dword	_ZN39_INTERNAL_b476183b_4_k_cu_55ffd9de_27884cuda3std3__45__cpo5beginE
	.align		8
        /*0020*/ 	.dword	_ZN39_INTERNAL_b476183b_4_k_cu_55ffd9de_27884cuda3std3__45__cpo3endE
	.align		8
        /*0028*/ 	.dword	_ZN39_INTERNAL_b476183b_4_k_cu_55ffd9de_27884cuda3std3__45__cpo6cbeginE
	.align		8
        /*0030*/ 	.dword	_ZN39_INTERNAL_b476183b_4_k_cu_55ffd9de_27884cuda3std3__45__cpo4cendE
	.align		8
        /*0038*/ 	.dword	_ZN39_INTERNAL_b476183b_4_k_cu_55ffd9de_27884cuda3std3__441_GLOBAL__N__b476183b_4_k_cu_55ffd9de_27886ignoreE
	.align		8
        /*0040*/ 	.dword	_ZN39_INTERNAL_b476183b_4_k_cu_55ffd9de_27884cuda3std3__419piecewise_constructE
	.align		8
        /*0048*/ 	.dword	_ZN39_INTERNAL_b476183b_4_k_cu_55ffd9de_27884cuda3std3__48in_placeE
	.align		8
        /*0050*/ 	.dword	_ZN39_INTERNAL_b476183b_4_k_cu_55ffd9de_27884cuda3std6ranges3__45__cpo4swapE
	.align		8
        /*0058*/ 	.dword	_ZN39_INTERNAL_b476183b_4_k_cu_55ffd9de_27884cuda3std6ranges3__45__cpo9iter_moveE
	.align		8
        /*0060*/ 	.dword	_ZN39_INTERNAL_b476183b_4_k_cu_55ffd9de_27884cute7productE
	.align		8
        /*0068*/ 	.dword	_ZN39_INTERNAL_b476183b_4_k_cu_55ffd9de_27884cute1_E
	.align		8
        /*0070*/ 	.dword	$str$25
	.align		8
        /*0078*/ 	.dword	$str$26
	.align		8
        /*0080*/ 	.dword	$str$27
	.align		8
        /*0088*/ 	.dword	$str$28


//--------------------- .text._ZN7cutlass13device_kernelINS_4gemm6kernel13GemmUniversalIN4cute5tupleIJiiiiEEENS1_10collective13CollectiveMmaINS1_35MainloopSm100TmaUmmaWarpSpecializedILi8ELi2ELi4ENS5_IJNS4_1CILi2EEENSA_ILi1EEESC_EEEEENS5_IJNSA_ILi256EEENSA_ILi128EEENSA_ILi64EEEEEENS_6half_tENS5_IJlSC_lEEESJ_SK_NS4_8TiledMMAINS4_8MMA_AtomIJNS4_26SM100_MMA_F16BF16_2x1SM_SSISJ_SJ_fLi256ELi128ELNS4_4UMMA5MajorE0ELSP_0ELNSO_7ScaleInE0ELSQ_0EEEEEENS4_6LayoutINS5_IJSC_SC_SC_EEENS5_IJNSA_ILi0EEESV_SV_EEEEENS5_IJNS4_10UnderscoreESY_SY_EEEEENS4_18SM100_TMA_2SM_LOADENS4_14ComposedLayoutINS4_7SwizzleILi3ELi4ELi3EEENS4_18smem_ptr_flag_bitsILi16EEENST_INS5_IJNSA_ILi8EEESH_EEENS5_IJSH_SC_EEEEEEEvNS4_8identityES11_S1B_vS1C_EENS_8epilogue10collective18CollectiveEpilogueINS1E_23Sm100TmaWarpSpecializedILi4ELi2ELi32ELb1ELb0EEEJNS5_IJSG_SG_SH_EEENS5_IJNST_ISG_SC_EENST_INSA_ILi32EEESC_EEEEESJ_SK_SJ_SK_NS1E_6fusion15FusionCallbacksIS1I_NS1O_13LinCombEltActINS1E_6thread4ReLuESJ_fSJ_fLNS_15FloatRoundStyleE2EEES1J_S1N_JEEENS4_5SM1004TMEM4LOAD26SM100_TMEM_LOAD_32dp32b32xENS4_13SM90_TMA_LOADENS12_INS13_ILi2ELi4ELi3EEES16_NST_INS5_IJS17_S1L_EEENS5_IJS1L_SC_EEEEEEENS4_39AutoVectorizingCopyWithAssumedAlignmentILi128EEENS4_14SM90_TMA_STOREES25_S27_S27_EEEvvEEEEvNT_6ParamsE --------------------------
	.section	.text._ZN7cutlass13device_kernelINS_4gemm6kernel13GemmUniversalIN4cute5tupleIJiiiiEEENS1_10collective13CollectiveMmaINS1_35MainloopSm100TmaUmmaWarpSpecializedILi8ELi2ELi4ENS5_IJNS4_1CILi2EEENSA_ILi1EEESC_EEEEENS5_IJNSA_ILi256EEENSA_ILi128EEENSA_ILi64EEEEEENS_6half_tENS5_IJlSC_lEEESJ_SK_NS4_8TiledMMAINS4_8MMA_AtomIJNS4_26SM100_MMA_F16BF16_2x1SM_SSISJ_SJ_fLi256ELi128ELNS4_4UMMA5MajorE0ELSP_0ELNSO_7ScaleInE0ELSQ_0EEEEEENS4_6LayoutINS5_IJSC_SC_SC_EEENS5_IJNSA_ILi0EEESV_SV_EEEEENS5_IJNS4_10UnderscoreESY_SY_EEEEENS4_18SM100_TMA_2SM_LOADENS4_14ComposedLayoutINS4_7SwizzleILi3ELi4ELi3EEENS4_18smem_ptr_flag_bitsILi16EEENST_INS5_IJNSA_ILi8EEESH_EEENS5_IJSH_SC_EEEEEEEvNS4_8identityES11_S1B_vS1C_EENS_8epilogue10collective18CollectiveEpilogueINS1E_23Sm100TmaWarpSpecializedILi4ELi2ELi32ELb1ELb0EEEJNS5_IJSG_SG_SH_EEENS5_IJNST_ISG_SC_EENST_INSA_ILi32EEESC_EEEEESJ_SK_SJ_SK_NS1E_6fusion15FusionCallbacksIS1I_NS1O_13LinCombEltActINS1E_6thread4ReLuESJ_fSJ_fLNS_15FloatRoundStyleE2EEES1J_S1N_JEEENS4_5SM1004TMEM4LOAD26SM100_TMEM_LOAD_32dp32b32xENS4_13SM90_TMA_LOADENS12_INS13_ILi2ELi4ELi3EEES16_NST_INS5_IJS17_S1L_EEENS5_IJS1L_SC_EEEEEEENS4_39AutoVectorizingCopyWithAssumedAlignmentILi128EEENS4_14SM90_TMA_STOREES25_S27_S27_EEEvvEEEEvNT_6ParamsE,"ax",@progbits
	.align	128
.text._ZN7cutlass13device_kernelINS_4gemm6kernel13GemmUniversalIN4cute5tupleIJiiiiEEENS1_10collective13CollectiveMmaINS1_35MainloopSm100TmaUmmaWarpSpecializedILi8ELi2ELi4ENS5_IJNS4_1CILi2EEENSA_ILi1EEESC_EEEEENS5_IJNSA_ILi256EEENSA_ILi128EEENSA_ILi64EEEEEENS_6half_tENS5_IJlSC_lEEESJ_SK_NS4_8TiledMMAINS4_8MMA_AtomIJNS4_26SM100_MMA_F16BF16_2x1SM_SSISJ_SJ_fLi256ELi128ELNS4_4UMMA5MajorE0ELSP_0ELNSO_7ScaleInE0ELSQ_0EEEEEENS4_6LayoutINS5_IJSC_SC_SC_EEENS5_IJNSA_ILi0EEESV_SV_EEEEENS5_IJNS4_10UnderscoreESY_SY_EEEEENS4_18SM100_TMA_2SM_LOADENS4_14ComposedLayoutINS4_7SwizzleILi3ELi4ELi3EEENS4_18smem_ptr_flag_bitsILi16EEENST_INS5_IJNSA_ILi8EEESH_EEENS5_IJSH_SC_EEEEEEEvNS4_8identityES11_S1B_vS1C_EENS_8epilogue10collective18CollectiveEpilogueINS1E_23Sm100TmaWarpSpecializedILi4ELi2ELi32ELb1ELb0EEEJNS5_IJSG_SG_SH_EEENS5_IJNST_ISG_SC_EENST_INSA_ILi32EEESC_EEEEESJ_SK_SJ_SK_NS1E_6fusion15FusionCallbacksIS1I_NS1O_13LinCombEltActINS1E_6thread4ReLuESJ_fSJ_fLNS_15FloatRoundStyleE2EEES1J_S1N_JEEENS4_5SM1004TMEM4LOAD26SM100_TMEM_LOAD_32dp32b32xENS4_13SM90_TMA_LOADENS12_INS13_ILi2ELi4ELi3EEES16_NST_INS5_IJS17_S1L_EEENS5_IJS1L_SC_EEEEEEENS4_39AutoVectorizingCopyWithAssumedAlignmentILi128EEENS4_14SM90_TMA_STOREES25_S27_S27_EEEvvEEEEvNT_6ParamsE:
        .type           _ZN7cutlass13device_kernelINS_4gemm6kernel13GemmUniversalIN4cute5tupleIJiiiiEEENS1_10collective13CollectiveMmaINS1_35MainloopSm100TmaUmmaWarpSpecializedILi8ELi2ELi4ENS5_IJNS4_1CILi2EEENSA_ILi1EEESC_EEEEENS5_IJNSA_ILi256EEENSA_ILi128EEENSA_ILi64EEEEEENS_6half_tENS5_IJlSC_lEEESJ_SK_NS4_8TiledMMAINS4_8MMA_AtomIJNS4_26SM100_MMA_F16BF16_2x1SM_SSISJ_SJ_fLi256ELi128ELNS4_4UMMA5MajorE0ELSP_0ELNSO_7ScaleInE0ELSQ_0EEEEEENS4_6LayoutINS5_IJSC_SC_SC_EEENS5_IJNSA_ILi0EEESV_SV_EEEEENS5_IJNS4_10UnderscoreESY_SY_EEEEENS4_18SM100_TMA_2SM_LOADENS4_14ComposedLayoutINS4_7SwizzleILi3ELi4ELi3EEENS4_18smem_ptr_flag_bitsILi16EEENST_INS5_IJNSA_ILi8EEESH_EEENS5_IJSH_SC_EEEEEEEvNS4_8identityES11_S1B_vS1C_EENS_8epilogue10collective18CollectiveEpilogueINS1E_23Sm100TmaWarpSpecializedILi4ELi2ELi32ELb1ELb0EEEJNS5_IJSG_SG_SH_EEENS5_IJNST_ISG_SC_EENST_INSA_ILi32EEESC_EEEEESJ_SK_SJ_SK_NS1E_6fusion15FusionCallbacksIS1I_NS1O_13LinCombEltActINS1E_6thread4ReLuESJ_fSJ_fLNS_15FloatRoundStyleE2EEES1J_S1N_JEEENS4_5SM1004TMEM4LOAD26SM100_TMEM_LOAD_32dp32b32xENS4_13SM90_TMA_LOADENS12_INS13_ILi2ELi4ELi3EEES16_NST_INS5_IJS17_S1L_EEENS5_IJS1L_SC_EEEEEEENS4_39AutoVectorizingCopyWithAssumedAlignmentILi128EEENS4_14SM90_TMA_STOREES25_S27_S27_EEEvvEEEEvNT_6ParamsE,@function
        .size           _ZN7cutlass13device_kernelINS_4gemm6kernel13GemmUniversalIN4cute5tupleIJiiiiEEENS1_10collective13CollectiveMmaINS1_35MainloopSm100TmaUmmaWarpSpecializedILi8ELi2ELi4ENS5_IJNS4_1CILi2EEENSA_ILi1EEESC_EEEEENS5_IJNSA_ILi256EEENSA_ILi128EEENSA_ILi64EEEEEENS_6half_tENS5_IJlSC_lEEESJ_SK_NS4_8TiledMMAINS4_8MMA_AtomIJNS4_26SM100_MMA_F16BF16_2x1SM_SSISJ_SJ_fLi256ELi128ELNS4_4UMMA5MajorE0ELSP_0ELNSO_7ScaleInE0ELSQ_0EEEEEENS4_6LayoutINS5_IJSC_SC_SC_EEENS5_IJNSA_ILi0EEESV_SV_EEEEENS5_IJNS4_10UnderscoreESY_SY_EEEEENS4_18SM100_TMA_2SM_LOADENS4_14ComposedLayoutINS4_7SwizzleILi3ELi4ELi3EEENS4_18smem_ptr_flag_bitsILi16EEENST_INS5_IJNSA_ILi8EEESH_EEENS5_IJSH_SC_EEEEEEEvNS4_8identityES11_S1B_vS1C_EENS_8epilogue10collective18CollectiveEpilogueINS1E_23Sm100TmaWarpSpecializedILi4ELi2ELi32ELb1ELb0EEEJNS5_IJSG_SG_SH_EEENS5_IJNST_ISG_SC_EENST_INSA_ILi32EEESC_EEEEESJ_SK_SJ_SK_NS1E_6fusion15FusionCallbacksIS1I_NS1O_13LinCombEltActINS1E_6thread4ReLuESJ_fSJ_fLNS_15FloatRoundStyleE2EEES1J_S1N_JEEENS4_5SM1004TMEM4LOAD26SM100_TMEM_LOAD_32dp32b32xENS4_13SM90_TMA_LOADENS12_INS13_ILi2ELi4ELi3EEES16_NST_INS5_IJS17_S1L_EEENS5_IJS1L_SC_EEEEEEENS4_39AutoVectorizingCopyWithAssumedAlignmentILi128EEENS4_14SM90_TMA_STOREES25_S27_S27_EEEvvEEEEvNT_6ParamsE,(.L_x_210 - _ZN7cutlass13device_kernelINS_4gemm6kernel13GemmUniversalIN4cute5tupleIJiiiiEEENS1_10collective13CollectiveMmaINS1_35MainloopSm100TmaUmmaWarpSpecializedILi8ELi2ELi4ENS5_IJNS4_1CILi2EEENSA_ILi1EEESC_EEEEENS5_IJNSA_ILi256EEENSA_ILi128EEENSA_ILi64EEEEEENS_6half_tENS5_IJlSC_lEEESJ_SK_NS4_8TiledMMAINS4_8MMA_AtomIJNS4_26SM100_MMA_F16BF16_2x1SM_SSISJ_SJ_fLi256ELi128ELNS4_4UMMA5MajorE0ELSP_0ELNSO_7ScaleInE0ELSQ_0EEEEEENS4_6LayoutINS5_IJSC_SC_SC_EEENS5_IJNSA_ILi0EEESV_SV_EEEEENS5_IJNS4_10UnderscoreESY_SY_EEEEENS4_18SM100_TMA_2SM_LOADENS4_14ComposedLayoutINS4_7SwizzleILi3ELi4ELi3EEENS4_18smem_ptr_flag_bitsILi16EEENST_INS5_IJNSA_ILi8EEESH_EEENS5_IJSH_SC_EEEEEEEvNS4_8identityES11_S1B_vS1C_EENS_8epilogue10collective18CollectiveEpilogueINS1E_23Sm100TmaWarpSpecializedILi4ELi2ELi32ELb1ELb0EEEJNS5_IJSG_SG_SH_EEENS5_IJNST_ISG_SC_EENST_INSA_ILi32EEESC_EEEEESJ_SK_SJ_SK_NS1E_6fusion15FusionCallbacksIS1I_NS1O_13LinCombEltActINS1E_6thread4ReLuESJ_fSJ_fLNS_15FloatRoundStyleE2EEES1J_S1N_JEEENS4_5SM1004TMEM4LOAD26SM100_TMEM_LOAD_32dp32b32xENS4_13SM90_TMA_LOADENS12_INS13_ILi2ELi4ELi3EEES16_NST_INS5_IJS17_S1L_EEENS5_IJS1L_SC_EEEEEEENS4_39AutoVectorizingCopyWithAssumedAlignmentILi128EEENS4_14SM90_TMA_STOREES25_S27_S27_EEEvvEEEEvNT_6ParamsE)
        .other          _ZN7cutlass13device_kernelINS_4gemm6kernel13GemmUniversalIN4cute5tupleIJiiiiEEENS1_10collective13CollectiveMmaINS1_35MainloopSm100TmaUmmaWarpSpecializedILi8ELi2ELi4ENS5_IJNS4_1CILi2EEENSA_ILi1EEESC_EEEEENS5_IJNSA_ILi256EEENSA_ILi128EEENSA_ILi64EEEEEENS_6half_tENS5_IJlSC_lEEESJ_SK_NS4_8TiledMMAINS4_8MMA_AtomIJNS4_26SM100_MMA_F16BF16_2x1SM_SSISJ_SJ_fLi256ELi128ELNS4_4UMMA5MajorE0ELSP_0ELNSO_7ScaleInE0ELSQ_0EEEEEENS4_6LayoutINS5_IJSC_SC_SC_EEENS5_IJNSA_ILi0EEESV_SV_EEEEENS5_IJNS4_10UnderscoreESY_SY_EEEEENS4_18SM100_TMA_2SM_LOADENS4_14ComposedLayoutINS4_7SwizzleILi3ELi4ELi3EEENS4_18smem_ptr_flag_bitsILi16EEENST_INS5_IJNSA_ILi8EEESH_EEENS5_IJSH_SC_EEEEEEEvNS4_8identityES11_S1B_vS1C_EENS_8epilogue10collective18CollectiveEpilogueINS1E_23Sm100TmaWarpSpecializedILi4ELi2ELi32ELb1ELb0EEEJNS5_IJSG_SG_SH_EEENS5_IJNST_ISG_SC_EENST_INSA_ILi32EEESC_EEEEESJ_SK_SJ_SK_NS1E_6fusion15FusionCallbacksIS1I_NS1O_13LinCombEltActINS1E_6thread4ReLuESJ_fSJ_fLNS_15FloatRoundStyleE2EEES1J_S1N_JEEENS4_5SM1004TMEM4LOAD26SM100_TMEM_LOAD_32dp32b32xENS4_13SM90_TMA_LOADENS12_INS13_ILi2ELi4ELi3EEES16_NST_INS5_IJS17_S1L_EEENS5_IJS1L_SC_EEEEEEENS4_39AutoVectorizingCopyWithAssumedAlignmentILi128EEENS4_14SM90_TMA_STOREES25_S27_S27_EEEvvEEEEvNT_6ParamsE,@"STO_CUDA_ENTRY STV_DEFAULT"
_ZN7cutlass13device_kernelINS_4gemm6kernel13GemmUniversalIN4cute5tupleIJiiiiEEENS1_10collective13CollectiveMmaINS1_35MainloopSm100TmaUmmaWarpSpecializedILi8ELi2ELi4ENS5_IJNS4_1CILi2EEENSA_ILi1EEESC_EEEEENS5_IJNSA_ILi256EEENSA_ILi128EEENSA_ILi64EEEEEENS_6half_tENS5_IJlSC_lEEESJ_SK_NS4_8TiledMMAINS4_8MMA_AtomIJNS4_26SM100_MMA_F16BF16_2x1SM_SSISJ_SJ_fLi256ELi128ELNS4_4UMMA5MajorE0ELSP_0ELNSO_7ScaleInE0ELSQ_0EEEEEENS4_6LayoutINS5_IJSC_SC_SC_EEENS5_IJNSA_ILi0EEESV_SV_EEEEENS5_IJNS4_10UnderscoreESY_SY_EEEEENS4_18SM100_TMA_2SM_LOADENS4_14ComposedLayoutINS4_7SwizzleILi3ELi4ELi3EEENS4_18smem_ptr_flag_bitsILi16EEENST_INS5_IJNSA_ILi8EEESH_EEENS5_IJSH_SC_EEEEEEEvNS4_8identityES11_S1B_vS1C_EENS_8epilogue10collective18CollectiveEpilogueINS1E_23Sm100TmaWarpSpecializedILi4ELi2ELi32ELb1ELb0EEEJNS5_IJSG_SG_SH_EEENS5_IJNST_ISG_SC_EENST_INSA_ILi32EEESC_EEEEESJ_SK_SJ_SK_NS1E_6fusion15FusionCallbacksIS1I_NS1O_13LinCombEltActINS1E_6thread4ReLuESJ_fSJ_fLNS_15FloatRoundStyleE2EEES1J_S1N_JEEENS4_5SM1004TMEM4LOAD26SM100_TMEM_LOAD_32dp32b32xENS4_13SM90_TMA_LOADENS12_INS13_ILi2ELi4ELi3EEES16_NST_INS5_IJS17_S1L_EEENS5_IJS1L_SC_EEEEEEENS4_39AutoVectorizingCopyWithAssumedAlignmentILi128EEENS4_14SM90_TMA_STOREES25_S27_S27_EEEvvEEEEvNT_6ParamsE:
[----:B------:R-:W1:Y:S01]  /*0000*/  LDC R1, c[0x0][0x37c] ;  /* 0x0000df00ff017b82 */ /* 0x000e620000000800 */
[----:B------:R-:W2:Y:S01]  /*0010*/  S2R R109, SR_TID.X ;  /* 0x00000000006d7919 */ /* 0x000ea20000002100 */
[----:B------:R-:W3:Y:S06]  /*0020*/  LDCU.64 UR8, c[0x0][0x890] ;  /* 0x00011200ff0877ac */ /* 0x000eec0008000a00 */
[----:B------:R-:W4:Y:S01]  /*0030*/  S2UR UR37, SR_CgaCtaId ;  /* 0x00000000002579c3 */ /* 0x000f220000008800 */
[----:B------:R-:W-:Y:S02]  /*0040*/  PRMT R96, RZ, 0x7610, R96 ;  /* 0x00007610ff607816 */ /* 0x000fe40000000060 */
[----:B------:R-:W-:Y:S01]  /*0050*/  ELECT P0, URZ, PT ;  /* 0x0000000000ff782f */ /* 0x000fe20003800000 */
[----:B------:R-:W1:Y:S01]  /*0060*/  LDCU.64 UR44, c[0x0][0x358] ;  /* 0x00006b00ff2c77ac */ /* 0x000e620008000a00 */
[----:B---3--:R-:W-:-:S04]  /*0070*/  UISETP.NE.U32.AND UP2, UPT, UR8, URZ, UPT ;  /* 0x000000ff0800728c */ /* 0x008fc8000bf45070 */
[----:B------:R-:W-:Y:S02]  /*0080*/  UISETP.NE.AND.EX UP2, UPT, UR9, URZ, UPT, UP2 ;  /* 0x000000ff0900728c */ /* 0x000fe4000bf45320 */
[----:B----4-:R-:W-:Y:S02]  /*0090*/  ULOP3.LUT UR5, UR37, 0x1, URZ, 0xc0, !UPT ;  /* 0x0000000125057892 */ /* 0x010fe4000f8ec0ff */
[----:B------:R-:W-:Y:S01]  /*00a0*/  ULOP3.LUT UR4, UR37, 0x1, URZ, 0x3c, !UPT ;  /* 0x0000000125047892 */ /* 0x000fe2000f8e3cff */
[----:B--2---:R-:W-:-:S05]  /*00b0*/  SHF.R.U32.HI R100, RZ, 0x5, R109 ;  /* 0x00000005ff647819 */ /* 0x004fca000001166d */
[----:B------:R-:W2:Y:S02]  /*00c0*/  SHFL.IDX PT, R0, R100, RZ, 0x1f ;  /* 0x00001fff64007589 */ /* 0x000ea400000e0000 */
[----:B--2---:R-:W-:Y:S01]  /*00d0*/  R2UR UR10, R0 ;  /* 0x00000000000a72ca */ /* 0x004fe200000e0000 */
[----:B-1----:R-:W-:Y:S05]  /*00e0*/  BRA.U UP2, `(.L_x_0) ;  /* 0x00000001022c7547 */ /* 0x002fea000b800000 */
[----:B------:R-:W1:Y:S02]  /*00f0*/  LDCU.64 UR6, c[0x0][0x888] ;  /* 0x00011100ff0677ac */ /* 0x000e640008000a00 */
[----:B-1----:R-:W-:-:S04]  /*0100*/  UISETP.NE.U32.AND UP0, UPT, UR6, URZ, UPT ;  /* 0x000000ff0600728c */ /* 0x002fc8000bf05070 */
[----:B------:R-:W-:-:S09]  /*0110*/  UISETP.NE.AND.EX UP0, UPT, UR7, URZ, UPT, UP0 ;  /* 0x000000ff0700728c */ /* 0x000fd2000bf05300 */
[----:B------:R-:W-:Y:S05]  /*0120*/  BRA.U !UP0, `(.L_x_1) ;  /* 0x0000000108107547 */ /* 0x000fea000b800000 */
[----:B------:R-:W1:Y:S02]  /*0130*/  LDC.64 R2, c[0x0][0x888] ;  /* 0x00022200ff027b82 */ /* 0x000e640000000a00 */
[----:B-1----:R1:W5:Y:S01]  /*0140*/  LDG.E R49, desc[UR44][R2.64] ;  /* 0x0000002c02317981 */ /* 0x002362000c1e1900 */
[----:B------:R-:W-:Y:S01]  /*0150*/  HFMA2 R96, -RZ, RZ, 0, 5.9604644775390625e-08 ;  /* 0x00000001ff607431 */ /* 0x000fe200000001ff */
[----:B------:R-:W-:Y:S05]  /*0160*/  BRA `(.L_x_0) ;  /* 0x00000000000c7947 */ /* 0x000fea0003800000 */
.L_x_1:
[----:B------:R-:W1:Y:S01]  /*0170*/  LDCU UR6, c[0x0][0x880] ;  /* 0x00011000ff0677ac */ /* 0x000e620008000800 */
[----:B------:R-:W-:Y:S01]  /*0180*/  HFMA2 R96, -RZ, RZ, 0, 5.9604644775390625e-08 ;  /* 0x00000001ff607431 */ /* 0x000fe200000001ff */
[----:B-1----:R-:W-:-:S07]  /*0190*/  MOV R49, UR6 ;  /* 0x0000000600317c02 */ /* 0x002fce0008000f00 */
.L_x_0:
[----:B------:R-:W2:Y:S02]  /*01a0*/  LDCU.64 UR6, c[0x0][0x8b0] ;  /* 0x00011600ff0677ac */ /* 0x000ea40008000a00 */
[----:B--2---:R-:W-:-:S04]  /*01b0*/  UISETP.NE.U32.AND UP0, UPT, UR6, URZ, UPT ;  /* 0x000000ff0600728c */ /* 0x004fc8000bf05070 */
[----:B------:R-:W-:-:S09]  /*01c0*/  UISETP.NE.AND.EX UP0, UPT, UR7, URZ, UPT, UP0 ;  /* 0x000000ff0700728c */ /* 0x000fd2000bf05300 */
[----:B------:R-:W-:Y:S05]  /*01d0*/  BRA.U UP0, `(.L_x_2) ;  /* 0x0000000100247547 */ /* 0x000fea000b800000 */
[----:B------:R-:W2:Y:S02]  /*01e0*/  LDCU.64 UR6, c[0x0][0x8a8] ;  /* 0x00011500ff0677ac */ /* 0x000ea40008000a00 */
[----:B--2---:R-:W-:-:S04]  /*01f0*/  UISETP.NE.U32.AND UP0, UPT, UR6, URZ, UPT ;  /* 0x000000ff0600728c */ /* 0x004fc8000bf05070 */
[----:B------:R-:W-:-:S09]  /*0200*/  UISETP.NE.AND.EX UP0, UPT, UR7, URZ, UPT, UP0 ;  /* 0x000000ff0700728c */ /* 0x000fd2000bf05300 */
[----:B------:R-:W-:Y:S05]  /*0210*/  BRA.U !UP0, `(.L_x_3) ;  /* 0x00000001080c7547 */ /* 0x000fea000b800000 */
[----:B-1----:R-:W1:Y:S02]  /*0220*/  LDC.64 R2, c[0x0][0x8a8] ;  /* 0x00022a00ff027b82 */ /* 0x002e640000000a00 */
[----:B-1----:R2:W5:Y:S01]  /*0230*/  LDG.E R47, desc[UR44][R2.64] ;  /* 0x0000002c022f7981 */ /* 0x002562000c1e1900 */
[----:B------:R-:W-:Y:S05]  /*0240*/  BRA `(.L_x_2) ;  /* 0x0000000000087947 */ /* 0x000fea0003800000 */
.L_x_3:
[----:B------:R-:W2:Y:S02]  /*0250*/  LDCU UR6, c[0x0][0x8a0] ;  /* 0x00011400ff0677ac */ /* 0x000ea40008000800 */
[----:B--2---:R-:W-:Y:S02]  /*0260*/  MOV R47, UR6 ;  /* 0x00000006002f7c02 */ /* 0x004fe40008000f00 */
.L_x_2:
[----:B------:R-:W-:Y:S01]  /*0270*/  IMAD.U32 R0, RZ, RZ, UR10 ;  /* 0x0000000aff007e24 */ /* 0x000fe2000f8e00ff */
[----:B------:R-:W-:Y:S04]  /*0280*/  BSSY.RECONVERGENT B0, `(.L_x_4) ;  /* 0x000000c000007945 */ /* 0x000fe80003800200 */
[C---:B------:R-:W-:Y:S02]  /*0290*/  ISETP.NE.OR P2, PT, R0.reuse, 0x1, !P0 ;  /* 0x000000010000780c */ /* 0x040fe40004745670 */
[----:B------:R-:W-:-:S11]  /*02a0*/  ISETP.NE.OR P1, PT, R0, 0x3, !P0 ;  /* 0x000000030000780c */ /* 0x000fd60004725670 */
[----:B------:R-:W-:Y:S05]  /*02b0*/  @P2 BRA `(.L_x_5) ;  /* 0x0000000000202947 */ /* 0x000fea0003800000 */
[----:B------:R-:W3:Y:S02]  /*02c0*/  LDCU.64 UR6, c[0x0][0x348] ;  /* 0x00006900ff0677ac */ /* 0x000ee40008000a00 */
[----:B---3--:R-:W-:Y:S02]  /*02d0*/  UIADD3 UR12, UP1, UPT, UR6, 0x80, URZ ;  /* 0x00000080060c7890 */ /* 0x008fe4000ff3e0ff */
[----:B------:R-:W-:Y:S02]  /*02e0*/  UIADD3 UR6, UP0, UPT, UR6, 0x180, URZ ;  /* 0x0000018006067890 */ /* 0x000fe4000ff1e0ff */
[----:B------:R-:W-:Y:S02]  /*02f0*/  UIADD3.X UR13, UPT, UPT, URZ, UR7, URZ, UP1, !UPT ;  /* 0x00000007ff0d7290 */ /* 0x000fe40008ffe4ff */
[----:B------:R-:W-:-:S07]  /*0300*/  UIADD3.X UR7, UPT, UPT, URZ, UR7, URZ, UP0, !UPT ;  /* 0x00000007ff077290 */ /* 0x000fce00087fe4ff */
[----:B------:R3:W-:Y:S02]  /*0310*/  UTMACCTL.PF [UR12] ;  /* 0x000000000c0079b9 */ /* 0x0007e40008040000 */
[----:B------:R3:W-:Y:S02]  /*0320*/  UTMACCTL.PF [UR6] ;  /* 0x00000000060079b9 */ /* 0x0007e40008040000 */
[----:B---3--:R-:W-:Y:S01]  /*0330*/  NOP ;  /* 0x0000000000007918 */ /* 0x008fe20000000000 */
.L_x_5:
[----:B------:R-:W-:Y:S05]  /*0340*/  BSYNC.RECONVERGENT B0 ;  /* 0x0000000000007941 */ /* 0x000fea0003800200 */
.L_x_4:
[----:B------:R-:W-:Y:S04]  /*0350*/  BSSY.RECONVERGENT B0, `(.L_x_6) ;  /* 0x000000a000007945 */ /* 0x000fe80003800200 */
        /* <DEDUP_REMOVED lines=9> */
.L_x_7:
[----:B------:R-:W-:Y:S05]  /*03f0*/  BSYNC.RECONVERGENT B0 ;  /* 0x0000000000007941 */ /* 0x000fea0003800200 */
.L_x_6:
[----:B------:R-:W3:Y:S01]  /*0400*/  LDCU.64 UR6, c[0x0][0x888] ;  /* 0x00011100ff0677ac */ /* 0x000ee20008000a00 */
[----:B------:R-:W-:Y:S02]  /*0410*/  UISETP.EQ.U32.AND UP1, UPT, UR8, URZ, UPT ;  /* 0x000000ff0800728c */ /* 0x000fe4000bf22070 */
[----:B------:R-:W-:Y:S02]  /*0420*/  UPLOP3.LUT UP5, UPT, UPT, UPT, UPT, 0x40, 0x4 ;  /* 0x000000000004789c */ /* 0x000fe40003fae870 */
[----:B---3--:R-:W-:-:S04]  /*0430*/  UISETP.NE.U32.AND UP0, UPT, UR6, URZ, UPT ;  /* 0x000000ff0600728c */ /* 0x008fc8000bf05070 */
[----:B------:R-:W-:-:S04]  /*0440*/  UISETP.NE.AND.EX UP0, UPT, UR7, URZ, UPT, UP0 ;  /* 0x000000ff0700728c */ /* 0x000fc8000bf05300 */
[----:B------:R-:W-:-:S04]  /*0450*/  UISETP.EQ.OR.EX UP3, UPT, UR9, URZ, !UP0, UP1 ;  /* 0x000000ff0900728c */ /* 0x000fc8000c762710 */
[----:B------:R-:W-:-:S05]  /*0460*/  UP2UR UR48, UPR, URZ, 0x8 ;  /* 0x00000008ff307883 */ /* 0x000fca0008000000 */
[----:B------:R-:W-:Y:S07]  /*0470*/  BRA.U !UP3, `(.L_x_8) ;  /* 0x000000010b147547 */ /* 0x000fee000b800000 */
[----:B------:R-:W-:Y:S01]  /*0480*/  PLOP3.LUT P2, PT, PT, PT, UP2, 0x80, 0x8 ;  /* 0x000000000008781c */ /* 0x000fe20003f4f028 */
[----:B------:R-:W-:-:S12]  /*0490*/  UPLOP3.LUT UP5, UPT, UPT, UPT, UP0, 0x40, 0x4 ;  /* 0x000000000004789c */ /* 0x000fd80003fae800 */
[----:B-----5:R-:W-:-:S13]  /*04a0*/  @!P2 FSETP.EQ.AND P1, PT, R49, RZ, PT ;  /* 0x000000ff3100a20b */ /* 0x020fda0003f22000 */
[----:B------:R-:W-:Y:S01]  /*04b0*/  @!P2 VOTEU.ANY UP1, P1 ;  /* 0x0000000000ffa886 */ /* 0x000fe20000820100 */
[----:B------:R-:W-:-:S11]  /*04c0*/  @!UP2 UPLOP3.LUT UP5, UPT, UPT, UPT, UP1, 0x80, 0x8 ;  /* 0x000000000008a89c */ /* 0x000fd60003faf010 */
.L_x_8:
[----:B------:R-:W3:Y:S01]  /*04d0*/  SHFL.IDX PT, R0, R100, RZ, 0x1f ;  /* 0x00001fff64007589 */ /* 0x000ee200000e0000 */
[----:B------:R-:W-:-:S04]  /*04e0*/  UISETP.NE.AND UP1, UPT, UR10, 0x2, UPT ;  /* 0x000000020a00788c */ /* 0x000fc8000bf25270 */
[----:B------:R-:W-:Y:S02]  /*04f0*/  UISETP.EQ.AND UP2, UPT, UR5, URZ, !UP1 ;  /* 0x000000ff0500728c */ /* 0x000fe4000cf42270 */
[----:B------:R-:W-:-:S04]  /*0500*/  USEL UR6, URZ, 0x1, UP1 ;  /* 0x00000001ff067887 */ /* 0x000fc80008800000 */
[----:B------:R-:W-:Y:S02]  /*0510*/  PLOP3.LUT P5, PT, P0, PT, UP2, 0x80, 0x8 ;  /* 0x000000000008781c */ /* 0x000fe400007af028 */
[----:B---3--:R-:W-:-:S13]  /*0520*/  ISETP.NE.AND P1, PT, R0, RZ, PT ;  /* 0x000000ff0000720c */ /* 0x008fda0003f25270 */
[----:B------:R-:W-:Y:S05]  /*0530*/  @P1 BRA `(.L_x_9) ;  /* 0x0000000000641947 */ /* 0x000fea0003800000 */
[----:B------:R-:W-:Y:S01]  /*0540*/  UMOV UR8, 0x400 ;  /* 0x0000040000087882 */ /* 0x000fe20000000000 */
[----:B------:R-:W-:Y:S01]  /*0550*/  UMOV UR7, 0x1 ;  /* 0x0000000100077882 */ /* 0x000fe20000000000 */
[----:B------:R-:W-:Y:S02]  /*0560*/  ULEA UR8, UR37, UR8, 0x18 ;  /* 0x0000000825087291 */ /* 0x000fe4000f8ec0ff */
[----:B------:R-:W-:-:S04]  /*0570*/  UIADD3 UR12, UPT, UPT, -UR7, 0x100000, URZ ;  /* 0x00100000070c7890 */ /* 0x000fc8000fffe1ff */
[----:B------:R-:W-:Y:S02]  /*0580*/  USHF.L.U32 UR13, UR12, 0xb, URZ ;  /* 0x0000000b0c0d7899 */ /* 0x000fe400080006ff */
[----:B------:R-:W-:Y:S01]  /*0590*/  USHF.L.U32 UR12, UR12, 0x1, URZ ;  /* 0x000000010c0c7899 */ /* 0x000fe200080006ff */
[----:B------:R-:W-:Y:S01]  /*05a0*/  ELECT P1, URZ, PT ;  /* 0x0000000000ff782f */ /* 0x000fe20003820000 */
[----:B------:R-:W3:Y:S10]  /*05b0*/  FENCE.VIEW.ASYNC.S ;  /* 0x00000000000073c6 */ /* 0x000ef40000000000 */
[----:B---3--:R3:W4:Y:S01]  /*05c0*/  SYNCS.EXCH.64 URZ, [UR8], UR12 ;  /* 0x0000000c08ff75b2 */ /* 0x0087220008000100 */
[----:B------:R3:W1:Y:S01]  /*05d0*/  SYNCS.EXCH.64 URZ, [UR8+0x40], UR12 ;  /* 0x0000400c08ff75b2 */ /* 0x0006620008000100 */
        /* <DEDUP_REMOVED lines=13> */
[----:B------:R3:W1:Y:S02]  /*06b0*/  SYNCS.EXCH.64 URZ, [UR8+0x78], UR12 ;  /* 0x0000780c08ff75b2 */ /* 0x0006640008000100 */
[----:B---3--:R-:W-:Y:S01]  /*06c0*/  NOP ;  /* 0x0000000000007918 */ /* 0x008fe20000000000 */
.L_x_9:
[----:B------:R-:W3:Y:S01]  /*06d0*/  SHFL.IDX PT, R0, R100, RZ, 0x1f ;  /* 0x00001fff64007589 */ /* 0x000ee200000e0000 */
[----:B------:R-:W-:Y:S01]  /*06e0*/  NOP ;  /* 0x0000000000007918 */ /* 0x000fe20000000000 */
[----:B---3--:R-:W-:-:S13]  /*06f0*/  ISETP.NE.AND P1, PT, R0, 0x1, PT ;  /* 0x000000010000780c */ /* 0x008fda0003f25270 */
[----:B------:R-:W-:Y:S05]  /*0700*/  @P1 BRA `(.L_x_10) ;  /* 0x0000000000541947 */ /* 0x000fea0003800000 */
[----:B------:R-:W-:Y:S01]  /*0710*/  UMOV UR9, 0x400 ;  /* 0x0000040000097882 */ /* 0x000fe20000000000 */
[----:B------:R-:W-:Y:S01]  /*0720*/  UMOV UR8, 0x20 ;  /* 0x0000002000087882 */ /* 0x000fe20000000000 */
[----:B------:R-:W-:Y:S01]  /*0730*/  UMOV UR7, 0x80 ;  /* 0x0000008000077882 */ /* 0x000fe20000000000 */
[----:B------:R-:W-:Y:S02]  /*0740*/  ULEA UR9, UR37, UR9, 0x18 ;  /* 0x0000000925097291 */ /* 0x000fe4000f8ec0ff */
[----:B------:R-:W-:-:S04]  /*0750*/  UIADD3 UR12, UPT, UPT, -UR8, 0x100000, URZ ;  /* 0x00100000080c7890 */ /* 0x000fc8000fffe1ff */
[----:B------:R-:W-:Y:S02]  /*0760*/  USHF.L.U32 UR13, UR12, 0xb, URZ ;  /* 0x0000000b0c0d7899 */ /* 0x000fe400080006ff */
[----:B------:R-:W-:Y:S02]  /*0770*/  USHF.L.U32 UR12, UR12, 0x1, URZ ;  /* 0x000000010c0c7899 */ /* 0x000fe400080006ff */
[----:B------:R-:W-:-:S04]  /*0780*/  UIADD3 UR14, UPT, UPT, -UR7, 0x100000, URZ ;  /* 0x00100000070e7890 */ /* 0x000fc8000fffe1ff */
[----:B------:R-:W-:Y:S02]  /*0790*/  USHF.L.U32 UR15, UR14, 0xb, URZ ;  /* 0x0000000b0e0f7899 */ /* 0x000fe400080006ff */
[----:B------:R-:W-:Y:S01]  /*07a0*/  USHF.L.U32 UR14, UR14, 0x1, URZ ;  /* 0x000000010e0e7899 */ /* 0x000fe200080006ff */
[----:B------:R-:W-:Y:S01]  /*07b0*/  ELECT P1, URZ, PT ;  /* 0x0000000000ff782f */ /* 0x000fe20003820000 */
[----:B------:R-:W3:Y:S02]  /*07c0*/  FENCE.VIEW.ASYNC.S ;  /* 0x00000000000073c6 */ /* 0x000ee40000000000 */
[----:B---3--:R3:W1:Y:S08]  /*07d0*/  SYNCS.EXCH.64 URZ, [UR9+0x80], UR12 ;  /* 0x0000800c09ff75b2 */ /* 0x0086700008000100 */
[----:B------:R3:W1:Y:S01]  /*07e0*/  SYNCS.EXCH.64 URZ, [UR9+0xa0], UR14 ;  /* 0x0000a00e09ff75b2 */ /* 0x0006620008000100 */
[----:B------:R3:W1:Y:S01]  /*07f0*/  SYNCS.EXCH.64 URZ, [UR9+0x88], UR12 ;  /* 0x0000880c09ff75b2 */ /* 0x0006620008000100 */
[----:B------:R3:W1:Y:S01]  /*0800*/  SYNCS.EXCH.64 URZ, [UR9+0xa8], UR14 ;  /* 0x0000a80e09ff75b2 */ /* 0x0006620008000100 */
[----:B------:R3:W1:Y:S01]  /*0810*/  SYNCS.EXCH.64 URZ, [UR9+0x90], UR12 ;  /* 0x0000900c09ff75b2 */ /* 0x0006620008000100 */
[----:B------:R3:W1:Y:S01]  /*0820*/  SYNCS.EXCH.64 URZ, [UR9+0xb0], UR14 ;  /* 0x0000b00e09ff75b2 */ /* 0x0006620008000100 */
[----:B------:R3:W1:Y:S01]  /*0830*/  SYNCS.EXCH.64 URZ, [UR9+0x98], UR12 ;  /* 0x0000980c09ff75b2 */ /* 0x0006620008000100 */
[----:B------:R3:W1:Y:S01]  /*0840*/  SYNCS.EXCH.64 URZ, [UR9+0xb8], UR14 ;  /* 0x0000b80e09ff75b2 */ /* 0x0006620008000100 */
[----:B------:R-:W-:Y:S01]  /*0850*/  NOP ;  /* 0x0000000000007918 */ /* 0x000fe20000000000 */
.L_x_10:
[----:B------:R-:W2:Y:S01]  /*0860*/  SHFL.IDX PT, R0, R100, RZ, 0x1f ;  /* 0x00001fff64007589 */ /* 0x000ea200000e0000 */
[----:B------:R-:W-:Y:S01]  /*0870*/  NOP ;  /* 0x0000000000007918 */ /* 0x000fe20000000000 */
[----:B--2---:R-:W-:-:S13]  /*0880*/  ISETP.NE.AND P1, PT, R0, 0x3, PT ;  /* 0x000000030000780c */ /* 0x004fda0003f25270 */
[----:B------:R-:W-:Y:S05]  /*0890*/  @P1 BRA `(.L_x_11) ;  /* 0x00000000002c1947 */ /* 0x000fea0003800000 */
[----:B------:R-:W-:Y:S01]  /*08a0*/  UMOV UR8, 0x400 ;  /* 0x0000040000087882 */ /* 0x000fe20000000000 */
[----:B------:R-:W-:Y:S01]  /*08b0*/  UMOV UR7, 0x20 ;  /* 0x0000002000077882 */ /* 0x000fe20000000000 */
[----:B------:R-:W-:Y:S02]  /*08c0*/  ULEA UR8, UR37, UR8, 0x18 ;  /* 0x0000000825087291 */ /* 0x000fe4000f8ec0ff */
[----:B---3--:R-:W-:-:S04]  /*08d0*/  UIADD3 UR12, UPT, UPT, -UR7, 0x100000, URZ ;  /* 0x00100000070c7890 */ /* 0x008fc8000fffe1ff */
[----:B------:R-:W-:Y:S02]  /*08e0*/  USHF.L.U32 UR13, UR12, 0xb, URZ ;  /* 0x0000000b0c0d7899 */ /* 0x000fe400080006ff */
[----:B------:R-:W-:Y:S01]  /*08f0*/  USHF.L.U32 UR12, UR12, 0x1, URZ ;  /* 0x000000010c0c7899 */ /* 0x000fe200080006ff */
[----:B------:R-:W-:Y:S01]  /*0900*/  ELECT P1, URZ, PT ;  /* 0x0000000000ff782f */ /* 0x000fe20003820000 */
[----:B------:R-:W2:Y:S10]  /*0910*/  FENCE.VIEW.ASYNC.S ;  /* 0x00000000000073c6 */ /* 0x000eb40000000000 */
[----:B--2---:R2:W3:Y:S01]  /*0920*/  SYNCS.EXCH.64 URZ, [UR8+0xc0], UR12 ;  /* 0x0000c00c08ff75b2 */ /* 0x0044e20008000100 */
[----:B------:R2:W1:Y:S01]  /*0930*/  SYNCS.EXCH.64 URZ, [UR8+0xc8], UR12 ;  /* 0x0000c80c08ff75b2 */ /* 0x0004620008000100 */
[----:B------:R-:W-:Y:S01]  /*0940*/  NOP ;  /* 0x0000000000007918 */ /* 0x000fe20000000000 */
.L_x_11:
[----:B------:R-:W4:Y:S01]  /*0950*/  SHFL.IDX PT, R0, R100, RZ, 0x1f ;  /* 0x00001fff64007589 */ /* 0x000f2200000e0000 */
[----:B------:R-:W-:Y:S01]  /*0960*/  NOP ;  /* 0x0000000000007918 */ /* 0x000fe20000000000 */
[----:B----4-:R-:W-:-:S13]  /*0970*/  ISETP.NE.AND P1, PT, R0, 0x4, PT ;  /* 0x000000040000780c */ /* 0x010fda0003f25270 */
[----:B------:R-:W-:Y:S05]  /*0980*/  @P1 BRA `(.L_x_12) ;  /* 0x0000000000481947 */ /* 0x000fea0003800000 */
[----:B---3--:R-:W-:Y:S01]  /*0990*/  UMOV UR9, 0x1a0 ;  /* 0x000001a000097882 */ /* 0x008fe20000000000 */
[----:B--2---:R-:W-:Y:S01]  /*09a0*/  UMOV UR8, 0x400 ;  /* 0x0000040000087882 */ /* 0x004fe20000000000 */
[----:B------:R-:W-:Y:S01]  /*09b0*/  USEL UR9, UR9, 0x1e0, UP5 ;  /* 0x000001e009097887 */ /* 0x000fe2000a800000 */
        /* <DEDUP_REMOVED lines=9> */
[----:B------:R-:W2:Y:S02]  /*0a50*/  FENCE.VIEW.ASYNC.S ;  /* 0x00000000000073c6 */ /* 0x000ea40000000000 */
[----:B--2---:R4:W2:Y:S08]  /*0a60*/  SYNCS.EXCH.64 URZ, [UR8+0xd0], UR12 ;  /* 0x0000d00c08ff75b2 */ /* 0x0048b00008000100 */
[----:B------:R4:W3:Y:S01]  /*0a70*/  SYNCS.EXCH.64 URZ, [UR8+0xe0], UR14 ;  /* 0x0000e00e08ff75b2 */ /* 0x0008e20008000100 */
[----:B------:R4:W1:Y:S01]  /*0a80*/  SYNCS.EXCH.64 URZ, [UR8+0xd8], UR12 ;  /* 0x0000d80c08ff75b2 */ /* 0x0008620008000100 */
[----:B------:R4:W1:Y:S02]  /*0a90*/  SYNCS.EXCH.64 URZ, [UR8+0xe8], UR14 ;  /* 0x0000e80e08ff75b2 */ /* 0x0008640008000100 */
[----:B----4-:R-:W-:Y:S01]  /*0aa0*/  NOP ;  /* 0x0000000000007918 */ /* 0x010fe20000000000 */
.L_x_12:
[----:B------:R-:W4:Y:S01]  /*0ab0*/  SHFL.IDX PT, R0, R100, RZ, 0x1f ;  /* 0x00001fff64007589 */ /* 0x000f2200000e0000 */
[----:B------:R-:W-:Y:S01]  /*0ac0*/  NOP ;  /* 0x0000000000007918 */ /* 0x000fe20000000000 */
[----:B----4-:R-:W-:-:S13]  /*0ad0*/  ISETP.NE.AND P1, PT, R0, 0x5, PT ;  /* 0x000000050000780c */ /* 0x010fda0003f25270 */
[----:B------:R-:W-:Y:S05]  /*0ae0*/  @P1 BRA `(.L_x_13) ;  /* 0x0000000000541947 */ /* 0x000fea0003800000 */
[----:B---3--:R-:W-:Y:S01]  /*0af0*/  UMOV UR9, 0x400 ;  /* 0x0000040000097882 */ /* 0x008fe20000000000 */
[----:B--2---:R-:W-:Y:S01]  /*0b00*/  UMOV UR8, 0x1 ;  /* 0x0000000100087882 */ /* 0x004fe20000000000 */
        /* <DEDUP_REMOVED lines=13> */
[----:B------:R4:W1:Y:S01]  /*0be0*/  SYNCS.EXCH.64 URZ, [UR9+0x118], UR14 ;  /* 0x0001180e09ff75b2 */ /* 0x0008620008000100 */
[----:B------:R4:W1:Y:S01]  /*0bf0*/  SYNCS.EXCH.64 URZ, [UR9+0x100], UR12 ;  /* 0x0001000c09ff75b2 */ /* 0x0008620008000100 */
[----:B------:R4:W1:Y:S01]  /*0c00*/  SYNCS.EXCH.64 URZ, [UR9+0x120], UR14 ;  /* 0x0001200e09ff75b2 */ /* 0x0008620008000100 */
[----:B------:R4:W1:Y:S01]  /*0c10*/  SYNCS.EXCH.64 URZ, [UR9+0x108], UR12 ;  /* 0x0001080c09ff75b2 */ /* 0x0008620008000100 */
[----:B------:R4:W1:Y:S02]  /*0c20*/  SYNCS.EXCH.64 URZ, [UR9+0x128], UR14 ;  /* 0x0001280e09ff75b2 */ /* 0x0008640008000100 */
[----:B----4-:R-:W-:Y:S01]  /*0c30*/  NOP ;  /* 0x0000000000007918 */ /* 0x010fe20000000000 */
.L_x_13:
[----:B------:R-:W4:Y:S01]  /*0c40*/  SHFL.IDX PT, R0, R100, RZ, 0x1f ;  /* 0x00001fff64007589 */ /* 0x000f2200000e0000 */
[----:B------:R-:W-:Y:S01]  /*0c50*/  ISETP.NE.OR P0, PT, RZ, UR10, !P0 ;  /* 0x0000000aff007c0c */ /* 0x000fe2000c705670 */
[----:B------:R-:W-:Y:S01]  /*0c60*/  NOP ;  /* 0x0000000000007918 */ /* 0x000fe20000000000 */
[----:B----4-:R-:W-:-:S13]  /*0c70*/  ISETP.NE.AND P1, PT, R0, 0x3, PT ;  /* 0x000000030000780c */ /* 0x010fda0003f25270 */
[----:B------:R-:W-:Y:S05]  /*0c80*/  @P1 BRA `(.L_x_14) ;  /* 0x0000000000341947 */ /* 0x000fea0003800000 */
[----:B--2---:R-:W-:Y:S01]  /*0c90*/  UMOV UR8, 0x400 ;  /* 0x0000040000087882 */ /* 0x004fe20000000000 */
[----:B------:R-:W-:Y:S01]  /*0ca0*/  UMOV UR7, 0x20 ;  /* 0x0000002000077882 */ /* 0x000fe20000000000 */
[----:B------:R-:W-:Y:S02]  /*0cb0*/  ULEA UR8, UR37, UR8, 0x18 ;  /* 0x0000000825087291 */ /* 0x000fe4000f8ec0ff */
[----:B---3--:R-:W-:-:S04]  /*0cc0*/  UIADD3 UR12, UPT, UPT, -UR7, 0x100000, URZ ;  /* 0x00100000070c7890 */ /* 0x008fc8000fffe1ff */
[----:B------:R-:W-:Y:S02]  /*0cd0*/  USHF.L.U32 UR13, UR12, 0xb, URZ ;  /* 0x0000000b0c0d7899 */ /* 0x000fe400080006ff */
[----:B------:R-:W-:Y:S01]  /*0ce0*/  USHF.L.U32 UR12, UR12, 0x1, URZ ;  /* 0x000000010c0c7899 */ /* 0x000fe200080006ff */
[----:B------:R-:W-:Y:S01]  /*0cf0*/  ELECT P1, URZ, PT ;  /* 0x0000000000ff782f */ /* 0x000fe20003820000 */
[----:B------:R-:W2:Y:S10]  /*0d00*/  FENCE.VIEW.ASYNC.S ;  /* 0x00000000000073c6 */ /* 0x000eb40000000000 */
[----:B--2---:R4:W2:Y:S01]  /*0d10*/  SYNCS.EXCH.64 URZ, [UR8+0x130], UR12 ;  /* 0x0001300c08ff75b2 */ /* 0x0048a20008000100 */
[----:B------:R4:W3:Y:S01]  /*0d20*/  SYNCS.EXCH.64 URZ, [UR8+0x140], UR12 ;  /* 0x0001400c08ff75b2 */ /* 0x0008e20008000100 */
[----:B------:R4:W1:Y:S01]  /*0d30*/  SYNCS.EXCH.64 URZ, [UR8+0x138], UR12 ;  /* 0x0001380c08ff75b2 */ /* 0x0008620008000100 */
[----:B------:R4:W1:Y:S02]  /*0d40*/  SYNCS.EXCH.64 URZ, [UR8+0x148], UR12 ;  /* 0x0001480c08ff75b2 */ /* 0x0008640008000100 */
[----:B----4-:R-:W-:Y:S01]  /*0d50*/  NOP ;  /* 0x0000000000007918 */ /* 0x010fe20000000000 */
.L_x_14:
[----:B------:R-:W-:Y:S01]  /*0d60*/  VOTEU.ALL UP1, P0 ;  /* 0x0000000000ff7886 */ /* 0x000fe20000020000 */
[----:B--2---:R-:W2:Y:S01]  /*0d70*/  LDCU UR8, c[0x0][0x36c] ;  /* 0x00006d80ff0877ac */ /* 0x004ea20008000800 */
[----:B------:R-:W-:Y:S01]  /*0d80*/  NOP ;  /* 0x0000000000007918 */ /* 0x000fe20000000000 */
[----:B------:R-:W-:Y:S01]  /*0d90*/  LOP3.LUT R10, R109, 0x1f, RZ, 0xc0, !PT ;  /* 0x0000001f6d0a7812 */ /* 0x000fe200078ec0ff */
[----:B---3--:R-:W-:Y:S01]  /*0da0*/  UMOV UR12, 0x20 ;  /* 0x00000020000c7882 */ /* 0x008fe20000000000 */
[----:B------:R-:W-:Y:S01]  /*0db0*/  @!UP1 UMOV UR7, 0x400 ;  /* 0x0000040000079882 */ /* 0x000fe20000000000 */
[----:B------:R-:W-:-:S04]  /*0dc0*/  @!UP1 UIADD3 UR12, UPT, UPT, -UR12, 0x100000, URZ ;  /* 0x001000000c0c9890 */ /* 0x000fc8000fffe1ff */
[----:B------:R-:W-:Y:S02]  /*0dd0*/  @!UP1 USHF.L.U32 UR13, UR12, 0xb, URZ ;  /* 0x0000000b0c0d9899 */ /* 0x000fe400080006ff */
[----:B------:R-:W-:Y:S02]  /*0de0*/  @!UP1 USHF.L.U32 UR12, UR12, 0x1, URZ ;  /* 0x000000010c0c9899 */ /* 0x000fe400080006ff */
[----:B------:R-:W-:Y:S01]  /*0df0*/  @!UP1 ULEA UR7, UR37, UR7, 0x18 ;  /* 0x0000000725079291 */ /* 0x000fe2000f8ec0ff */
[----:B------:R-:W-:Y:S01]  /*0e00*/  VOTEU.ALL UP1, P0 ;  /* 0x0000000000ff7886 */ /* 0x000fe20000020000 */
[----:B------:R-:W-:Y:S01]  /*0e10*/  UISETP.NE.AND UP4, UPT, UR10, URZ, UPT ;  /* 0x000000ff0a00728c */ /* 0x000fe2000bf85270 */
[----:B------:R-:W3:Y:S09]  /*0e20*/  FENCE.VIEW.ASYNC.S ;  /* 0x00000000000073c6 */ /* 0x000ef20000000000 */
[----:B---3--:R3:W4:Y:S01]  /*0e30*/  @!UP1 SYNCS.EXCH.64 URZ, [UR7+0x150], UR12 ;  /* 0x0001500c07ff95b2 */ /* 0x0087220008000100 */
[----:B--2---:R-:W-:-:S09]  /*0e40*/  UISETP.EQ.U32.AND UP1, UPT, UR8, 0x1, UPT ;  /* 0x000000010800788c */ /* 0x004fd2000bf22070 */
[----:B------:R-:W-:Y:S05]  /*0e50*/  BRA.U !UP1, `(.L_x_15) ;  /* 0x0000000109087547 */ /* 0x000fea000b800000 */
[----:B-1--4-:R-:W-:Y:S01]  /*0e60*/  UCGABAR_ARV ;  /* 0x00000000000079c7 */ /* 0x012fe20008000000 */
[----:B------:R-:W-:Y:S05]  /*0e70*/  BRA `(.L_x_16) ;  /* 0x0000000000047947 */ /* 0x000fea0003800000 */
.L_x_15:
[----:B-1--4-:R-:W-:Y:S01]  /*0e80*/  NOP ;  /* 0x0000000000007918 */ /* 0x012fe20000000000 */
.L_x_16:
[----:B------:R-:W1:Y:S01]  /*0e90*/  S2R R15, SR_CTAID.Y ;  /* 0x00000000000f7919 */ /* 0x000e620000002600 */
[----:B------:R-:W-:-:S05]  /*0ea0*/  CS2R.32 R95, SR_CgaSize ;  /* 0x00000000005f7805 */ /* 0x000fca0000008a00 */
[----:B------:R-:W-:-:S05]  /*0eb0*/  IMAD R95, R95, -0xa0, RZ ;  /* 0xffffff605f5f7824 */ /* 0x000fca00078e02ff */
[----:B---3--:R-:W-:-:S14]  /*0ec0*/  R2UR UR7, R95 ;  /* 0x000000005f0772ca */ /* 0x008fdc00000e0000 */
[----:B------:R-:W2:Y:S01]  /*0ed0*/  LDCU UR7, c[0x0][UR7+0x2b4] ;  /* 0x00005680070777ac */ /* 0x000ea20008000800 */
[----:B------:R-:W-:-:S05]  /*0ee0*/  CS2R.32 R0, SR_CgaSize ;  /* 0x0000000000007805 */ /* 0x000fca0000008a00 */
[----:B------:R-:W-:-:S06]  /*0ef0*/  IMAD R0, R0, -0xa0, RZ ;  /* 0xffffff6000007824 */ /* 0x000fcc00078e02ff */
[----:B------:R-:W3:Y:S01]  /*0f00*/  LDC R0, c[0x0][R0+0x2a4] ;  /* 0x0000a90000007b82 */ /* 0x000ee20000000800 */
[----:B------:R-:W-:Y:S01]  /*0f10*/  PRMT R8, RZ, 0x7610, R8 ;  /* 0x00007610ff087816 */ /* 0x000fe20000000008 */
[----:B------:R-:W4:Y:S01]  /*0f20*/  S2R R9, SR_CTAID.X ;  /* 0x0000000000097919 */ /* 0x000f220000002500 */
[----:B------:R-:W-:-:S05]  /*0f30*/  CS2R.32 R95, SR_CgaSize ;  /* 0x00000000005f7805 */ /* 0x000fca0000008a00 */
[----:B------:R-:W-:-:S05]  /*0f40*/  IMAD R95, R95, -0xa0, RZ ;  /* 0xffffff605f5f7824 */ /* 0x000fca00078e02ff */
[----:B------:R-:W-:-:S14]  /*0f50*/  R2UR UR8, R95 ;  /* 0x000000005f0872ca */ /* 0x000fdc00000e0000 */
[----:B------:R-:W3:Y:S01]  /*0f60*/  LDCU UR8, c[0x0][UR8+0x2b0] ;  /* 0x00005600080877ac */ /* 0x000ee20008000800 */
[----:B------:R-:W-:Y:S01]  /*0f70*/  UISETP.NE.AND UP2, UPT, UR10, 0x2, UPT ;  /* 0x000000020a00788c */ /* 0x000fe2000bf45270 */
[----:B------:R-:W2:Y:S01]  /*0f80*/  LDC R11, c[0x0][0xb24] ;  /* 0x0002c900ff0b7b82 */ /* 0x000ea20000000800 */
[----:B------:R-:W-:-:S05]  /*0f90*/  CS2R.32 R2, SR_CgaSize ;  /* 0x0000000000027805 */ /* 0x000fca0000008a00 */
[----:B------:R-:W-:-:S06]  /*0fa0*/  IMAD R2, R2, -0xa0, RZ ;  /* 0xffffff6002027824 */ /* 0x000fcc00078e02ff */
[----:B------:R-:W3:Y:S08]  /*0fb0*/  LDC R2, c[0x0][R2+0x2a0] ;  /* 0x0000a80002027b82 */ /* 0x000ef00000000800 */
[----:B------:R-:W3:Y:S01]  /*0fc0*/  LDC R40, c[0x0][0xb24] ;  /* 0x0002c900ff287b82 */ /* 0x000ee20000000800 */
[----:B-1----:R-:W-:-:S07]  /*0fd0*/  I2FP.F32.U32 R94, R15 ;  /* 0x0000000f005e7245 */ /* 0x002fce0000201000 */
[----:B------:R-:W1:Y:S01]  /*0fe0*/  S2UR UR36, SR_CTAID.Z ;  /* 0x00000000002479c3 */ /* 0x000e620000002700 */
[----:B--2---:R-:W-:Y:S01]  /*0ff0*/  ISETP.GE.AND P0, PT, R11, 0x1, PT ;  /* 0x000000010b00780c */ /* 0x004fe20003f06270 */
[----:B----4-:R-:W-:Y:S01]  /*1000*/  IMAD.MOV.U32 R14, RZ, RZ, R9 ;  /* 0x000000ffff0e7224 */ /* 0x010fe200078e0009 */
[----:B------:R-:W-:Y:S01]  /*1010*/  I2FP.F32.U32 R95, R9 ;  /* 0x00000009005f7245 */ /* 0x000fe20000201000 */
[----:B------:R-:W-:Y:S01]  /*1020*/  FMUL R94, R94, UR7 ;  /* 0x000000075e5e7c20 */ /* 0x000fe20008400000 */
[----:B------:R-:W2:Y:S03]  /*1030*/  LDCU UR7, c[0x0][0xb30] ;  /* 0x00016600ff0777ac */ /* 0x000ea60008000800 */
[----:B---3--:R-:W-:Y:S02]  /*1040*/  FMUL R95, R95, UR8 ;  /* 0x000000085f5f7c20 */ /* 0x008fe40008400000 */
[----:B------:R-:W3:Y:S08]  /*1050*/  F2I.U32.TRUNC.NTZ R94, R94 ;  /* 0x0000005e005e7305 */ /* 0x000ef0000020f000 */
[----:B------:R-:W4:Y:S01]  /*1060*/  F2I.U32.TRUNC.NTZ R95, R95 ;  /* 0x0000005f005f7305 */ /* 0x000f22000020f000 */
[----:B--2---:R-:W-:Y:S01]  /*1070*/  UISETP.NE.AND UP3, UPT, UR7, 0x1, UPT ;  /* 0x000000010700788c */ /* 0x004fe2000bf65270 */
[----:B---3--:R-:W-:-:S05]  /*1080*/  IADD3 R94, PT, PT, -R94, RZ, RZ ;  /* 0x000000ff5e5e7210 */ /* 0x008fca0007ffe1ff */
[----:B------:R-:W-:Y:S01]  /*1090*/  IMAD R94, R0, R94, R15 ;  /* 0x0000005e005e7224 */ /* 0x000fe200078e020f */
[----:B------:R-:W-:Y:S01]  /*10a0*/  PRMT R0, RZ, 0x7610, R0 ;  /* 0x00007610ff007816 */ /* 0x000fe20000000000 */
[----:B----4-:R-:W-:-:S04]  /*10b0*/  IMAD.MOV R95, RZ, RZ, -R95 ;  /* 0x000000ffff5f7224 */ /* 0x010fc800078e0a5f */
[----:B------:R-:W-:Y:S01]  /*10c0*/  IMAD R95, R2, R95, R9 ;  /* 0x0000005f025f7224 */ /* 0x000fe200078e0209 */
[----:B-1----:R-:W-:Y:S06]  /*10d0*/  BRA.U UP4, `(.L_x_17) ;  /* 0x0000000104247547 */ /* 0x002fec000b800000 */
[----:B------:R-:W-:Y:S01]  /*10e0*/  ISETP.NE.AND P1, PT, R94, RZ, PT ;  /* 0x000000ff5e00720c */ /* 0x000fe20003f25270 */
[----:B------:R-:W-:Y:S01]  /*10f0*/  IMAD.MOV.U32 R0, RZ, RZ, 0x3 ;  /* 0x00000003ff007424 */ /* 0x000fe200078e00ff */
[C---:B------:R-:W-:Y:S02]  /*1100*/  LOP3.LUT R2, R95.reuse, 0xfffffffe, RZ, 0xc0, !PT ;  /* 0xfffffffe5f027812 */ /* 0x040fe400078ec0ff */
[----:B------:R-:W-:Y:S02]  /*1110*/  ISETP.LT.U32.OR P1, PT, R95, 0x2, !P1 ;  /* 0x000000025f00780c */ /* 0x000fe40004f21470 */
[----:B------:R-:W-:Y:S02]  /*1120*/  SHF.L.U32 R0, R0, R2, RZ ;  /* 0x0000000200007219 */ /* 0x000fe400000006ff */
[----:B------:R-:W-:Y:S02]  /*1130*/  SEL R4, RZ, 0x1, !P1 ;  /* 0x00000001ff047807 */ /* 0x000fe40004800000 */
[----:B------:R-:W-:-:S05]  /*1140*/  SEL R3, RZ, 0x2, !P1 ;  /* 0x00000002ff037807 */ /* 0x000fca0004800000 */
[----:B------:R-:W-:-:S05]  /*1150*/  IMAD.IADD R3, R4, 0x1, R3 ;  /* 0x0000000104037824 */ /* 0x000fca00078e0203 */
[----:B------:R-:W-:Y:S02]  /*1160*/  PRMT R8, R3, 0x7610, R8 ;  /* 0x0000761003087816 */ /* 0x000fe40000000008 */
.L_x_17:
[----:B------:R-:W-:Y:S05]  /*1170*/  @!P0 BRA `(.L_x_18) ;  /* 0x0000000000b88947 */ /* 0x000fea0003800000 */
[----:B------:R-:W1:Y:S01]  /*1180*/  LDC.64 R4, c[0x0][0xb18] ;  /* 0x0002c600ff047b82 */ /* 0x000e620000000a00 */
[----:B------:R-:W-:-:S07]  /*1190*/  ISETP.NE.AND P0, PT, R11, 0x1, PT ;  /* 0x000000010b00780c */ /* 0x000fce0003f05270 */
[----:B------:R-:W2:Y:S08]  /*11a0*/  LDC R14, c[0x0][0xb0c] ;  /* 0x0002c300ff0e7b82 */ /* 0x000eb00000000800 */
[----:B------:R-:W3:Y:S08]  /*11b0*/  LDC R16, c[0x0][0x370] ;  /* 0x0000dc00ff107b82 */ /* 0x000ef00000000800 */
[----:B------:R-:W4:Y:S01]  /*11c0*/  LDC R13, c[0x0][0x374] ;  /* 0x0000dd00ff0d7b82 */ /* 0x000f220000000800 */
[----:B-1----:R-:W-:-:S07]  /*11d0*/  ISETP.NE.AND P1, PT, R4, 0x1, PT ;  /* 0x000000010400780c */ /* 0x002fce0003f25270 */
[----:B------:R-:W3:Y:S01]  /*11e0*/  LDC.64 R6, c[0x0][0xb10] ;  /* 0x0002c400ff067b82 */ /* 0x000ee20000000a00 */
[----:B--2---:R-:W-:-:S07]  /*11f0*/  ISETP.NE.AND P2, PT, R14, 0x1, PT ;  /* 0x000000010e00780c */ /* 0x004fce0003f45270 */
[----:B------:R-:W1:Y:S08]  /*1200*/  LDC R12, c[0x0][0xb20] ;  /* 0x0002c800ff0c7b82 */ /* 0x000e700000000800 */
[----:B------:R-:W2:Y:S01]  /*1210*/  LDC.64 R2, c[0x0][0xb28] ;  /* 0x0002ca00ff027b82 */ /* 0x000ea20000000a00 */
[----:B----4-:R-:W-:-:S04]  /*1220*/  IMAD.HI.U32 R17, R13, R5, RZ ;  /* 0x000000050d117227 */ /* 0x010fc800078e00ff */
[----:B------:R-:W-:-:S04]  /*1230*/  IMAD.HI.U32 R5, R15, R5, RZ ;  /* 0x000000050f057227 */ /* 0x000fc800078e00ff */
[----:B---3--:R-:W-:-:S05]  /*1240*/  IMAD.HI.U32 R18, R16, R6, RZ ;  /* 0x0000000610127227 */ /* 0x008fca00078e00ff */
[-C--:B------:R-:W-:Y:S01]  /*1250*/  @P2 SHF.R.U32.HI R16, RZ, R7.reuse, R18 ;  /* 0x00000007ff102219 */ /* 0x080fe20000011612 */
[----:B------:R-:W-:Y:S01]  /*1260*/  IMAD.HI.U32 R18, R9, R6, RZ ;  /* 0x0000000609127227 */ /* 0x000fe200078e00ff */
[-C--:B-1----:R-:W-:Y:S02]  /*1270*/  @P1 SHF.R.U32.HI R13, RZ, R12.reuse, R17 ;  /* 0x0000000cff0d1219 */ /* 0x082fe40000011611 */
[----:B------:R-:W-:Y:S02]  /*1280*/  SHF.R.U32.HI R5, RZ, R12, R5 ;  /* 0x0000000cff057219 */ /* 0x000fe40000011605 */
[----:B------:R-:W-:Y:S02]  /*1290*/  SHF.R.U32.HI R18, RZ, R7, R18 ;  /* 0x00000007ff127219 */ /* 0x000fe40000011612 */
[----:B------:R-:W-:Y:S01]  /*12a0*/  SEL R5, R15, R5, !P1 ;  /* 0x000000050f057207 */ /* 0x000fe20004800000 */
[----:B--2---:R-:W-:Y:S01]  /*12b0*/  IMAD.HI.U32 R17, R13, R2, RZ ;  /* 0x000000020d117227 */ /* 0x004fe200078e00ff */
[----:B------:R-:W-:-:S03]  /*12c0*/  SEL R18, R9, R18, !P2 ;  /* 0x0000001209127207 */ /* 0x000fc60005000000 */
[----:B------:R-:W-:Y:S01]  /*12d0*/  IMAD.HI.U32 R6, R16, R2, RZ ;  /* 0x0000000210067227 */ /* 0x000fe200078e00ff */
[----:B------:R-:W-:-:S04]  /*12e0*/  @P0 SHF.R.U32.HI R13, RZ, R3, R17 ;  /* 0x00000003ff0d0219 */ /* 0x000fc80000011611 */
[----:B------:R-:W-:Y:S01]  /*12f0*/  @P0 SHF.R.U32.HI R16, RZ, R3, R6 ;  /* 0x00000003ff100219 */ /* 0x000fe20000011606 */
[----:B------:R-:W-:-:S04]  /*1300*/  IMAD R13, R13, R11, RZ ;  /* 0x0000000b0d0d7224 */ /* 0x000fc800078e02ff */
[----:B------:R-:W-:Y:S01]  /*1310*/  IMAD R6, R16, R11, RZ ;  /* 0x0000000b10067224 */ /* 0x000fe200078e02ff */
[----:B------:R-:W-:-:S04]  /*1320*/  ISETP.GE.AND P1, PT, R5, R13, PT ;  /* 0x0000000d0500720c */ /* 0x000fc80003f26270 */
[----:B------:R-:W-:Y:S01]  /*1330*/  ISETP.GE.OR P1, PT, R18, R6, P1 ;  /* 0x000000061200720c */ /* 0x000fe20000f26670 */
[----:B------:R-:W-:-:S05]  /*1340*/  IMAD.HI.U32 R6, R5, R2, RZ ;  /* 0x0000000205067227 */ /* 0x000fca00078e00ff */
[----:B------:R-:W-:-:S04]  /*1350*/  SHF.R.U32.HI R6, RZ, R3, R6 ;  /* 0x00000003ff067219 */ /* 0x000fc80000011606 */
[----:B------:R-:W-:-:S03]  /*1360*/  SEL R6, R5, R6, !P0 ;  /* 0x0000000605067207 */ /* 0x000fc60004000000 */
[----:B------:R-:W-:Y:S01]  /*1370*/  @!P1 IMAD.HI.U32 R7, R18, R2, RZ ;  /* 0x0000000212079227 */ /* 0x000fe200078e00ff */
[----:B------:R-:W-:-:S04]  /*1380*/  IADD3 R2, PT, PT, -R6, RZ, RZ ;  /* 0x000000ff06027210 */ /* 0x000fc80007ffe1ff */
[----:B------:R-:W-:Y:S01]  /*1390*/  @!P1 SHF.R.U32.HI R3, RZ, R3, R7 ;  /* 0x00000003ff039219 */ /* 0x000fe20000011607 */
[----:B------:R-:W-:Y:S01]  /*13a0*/  IMAD R2, R11, R2, R5 ;  /* 0x000000020b027224 */ /* 0x000fe200078e0205 */
[----:B------:R-:W-:Y:S02]  /*13b0*/  IADD3 R7, PT, PT, -R5, RZ, RZ ;  /* 0x000000ff05077210 */ /* 0x000fe40007ffe1ff */
[----:B------:R-:W-:-:S03]  /*13c0*/  @!P1 SEL R3, R18, R3, !P0 ;  /* 0x0000000312039207 */ /* 0x000fc60004000000 */
[----:B------:R-:W-:Y:S02]  /*13d0*/  IMAD R7, R4, R7, R15 ;  /* 0x0000000704077224 */ /* 0x000fe400078e020f */
[--C-:B------:R-:W-:Y:S02]  /*13e0*/  @!P1 IMAD.IADD R6, R6, 0x1, -R3.reuse ;  /* 0x0000000106069824 */ /* 0x100fe400078e0a03 */
[----:B------:R-:W-:Y:S01]  /*13f0*/  @!P1 IMAD R3, R2, R16, R3 ;  /* 0x0000001002039224 */ /* 0x000fe200078e0203 */
[----:B------:R-:W-:Y:S01]  /*1400*/  IADD3 R2, PT, PT, -R18, RZ, RZ ;  /* 0x000000ff12027210 */ /* 0x000fe20007ffe1ff */
[----:B------:R-:W-:Y:S02]  /*1410*/  @!P1 IMAD R5, R6, R11, R18 ;  /* 0x0000000b06059224 */ /* 0x000fe400078e0212 */
[----:B------:R-:W-:Y:S02]  /*1420*/  @!P1 IMAD.MOV.U32 R18, RZ, RZ, R3 ;  /* 0x000000ffff129224 */ /* 0x000fe400078e0003 */
[----:B------:R-:W-:-:S02]  /*1430*/  IMAD R2, R14, R2, R9 ;  /* 0x000000020e027224 */ /* 0x000fc400078e0209 */
[----:B------:R-:W-:Y:S02]  /*1440*/  IMAD R15, R5, R4, R7 ;  /* 0x00000004050f7224 */ /* 0x000fe400078e0207 */
[----:B------:R-:W-:Y:S02]  /*1450*/  IMAD R14, R18, R14, R2 ;  /* 0x0000000e120e7224 */ /* 0x000fe400078e0202 */
.L_x_18:
[----:B------:R-:W-:Y:S05]  /*1460*/  BRA.U UP3, `(.L_x_19) ;  /* 0x0000000103407547 */ /* 0x000fea000b800000 */
[----:B------:R-:W1:Y:S08]  /*1470*/  LDC.64 R4, c[0x0][0xb10] ;  /* 0x0002c400ff047b82 */ /* 0x000e700000000a00 */
[----:B------:R-:W2:Y:S08]  /*1480*/  LDC.64 R2, c[0x0][0xb18] ;  /* 0x0002c600ff027b82 */ /* 0x000eb00000000a00 */
[----:B------:R-:W3:Y:S08]  /*1490*/  LDC R6, c[0x0][0xb20] ;  /* 0x0002c800ff067b82 */ /* 0x000ef00000000800 */
[----:B------:R-:W4:Y:S01]  /*14a0*/  LDC R7, c[0x0][0xb0c] ;  /* 0x0002c300ff077b82 */ /* 0x000f220000000800 */
[----:B-1----:R-:W-:-:S05]  /*14b0*/  IMAD.HI.U32 R4, R14, R4, RZ ;  /* 0x000000040e047227 */ /* 0x002fca00078e00ff */
[----:B------:R-:W-:Y:S01]  /*14c0*/  SHF.R.U32.HI R4, RZ, R5, R4 ;  /* 0x00000005ff047219 */ /* 0x000fe20000011604 */
[----:B--2---:R-:W-:Y:S01]  /*14d0*/  IMAD.HI.U32 R3, R15, R3, RZ ;  /* 0x000000030f037227 */ /* 0x004fe200078e00ff */
[----:B------:R-:W-:-:S04]  /*14e0*/  ISETP.NE.AND P0, PT, R2, 0x1, PT ;  /* 0x000000010200780c */ /* 0x000fc80003f05270 */
[----:B---3--:R-:W-:-:S04]  /*14f0*/  SHF.R.U32.HI R3, RZ, R6, R3 ;  /* 0x00000006ff037219 */ /* 0x008fc80000011603 */
[----:B------:R-:W-:Y:S02]  /*1500*/  SEL R3, R15, R3, !P0 ;  /* 0x000000030f037207 */ /* 0x000fe40004000000 */
[----:B----4-:R-:W-:-:S04]  /*1510*/  ISETP.NE.AND P1, PT, R7, 0x1, PT ;  /* 0x000000010700780c */ /* 0x010fc80003f25270 */
[----:B------:R-:W-:-:S05]  /*1520*/  SEL R5, R14, R4, !P1 ;  /* 0x000000040e057207 */ /* 0x000fca0004800000 */
[----:B------:R-:W-:Y:S02]  /*1530*/  IMAD.IADD R4, R3, 0x1, -R5 ;  /* 0x0000000103047824 */ /* 0x000fe400078e0a05 */
[----:B------:R-:W-:Y:S02]  /*1540*/  IMAD.IADD R3, R5, 0x1, -R3 ;  /* 0x0000000105037824 */ /* 0x000fe400078e0a03 */
[----:B------:R-:W-:Y:S02]  /*1550*/  IMAD R14, R4, R7, R14 ;  /* 0x00000007040e7224 */ /* 0x000fe400078e020e */
[----:B------:R-:W-:Y:S02]  /*1560*/  IMAD R15, R3, R2, R15 ;  /* 0x00000002030f7224 */ /* 0x000fe400078e020f */
.L_x_19:
[----:B------:R-:W-:Y:S05]  /*1570*/  BRA.U !UP1, `(.L_x_20) ;  /* 0x00000001090c7547 */ /* 0x000fea000b800000 */
[----:B------:R-:W-:Y:S01]  /*1580*/  UCGABAR_WAIT ;  /* 0x0000000000007dc7 */ /* 0x000fe20008000000 */
[----:B------:R-:W-:Y:S01]  /*1590*/  CCTL.IVALL ;  /* 0x00000000ff00798f */ /* 0x000fe20002000000 */
[----:B------:R-:W-:Y:S05]  /*15a0*/  BRA `(.L_x_21) ;  /* 0x0000000000047947 */ /* 0x000fea0003800000 */
.L_x_20:
[----:B------:R-:W-:Y:S06]  /*15b0*/  BAR.SYNC.DEFER_BLOCKING 0x0 ;  /* 0x0000000000007b1d */ /* 0x000fec0000010000 */
.L_x_21:
[----:B------:R-:W-:Y:S05]  /*15c0*/  BRA.U UP2, `(.L_x_22) ;  /* 0x0000001502407547 */ /* 0x000fea000b800000 */
[----:B------:R-:W1:Y:S01]  /*15d0*/  LDCU UR4, c[0x0][0x38c] ;  /* 0x00007180ff0477ac */ /* 0x000e620008000800 */
[----:B------:R-:W2:Y:S01]  /*15e0*/  LDC R8, c[0x0][0x370] ;  /* 0x0000dc00ff087b82 */ /* 0x000ea20000000800 */
[C---:B------:R-:W-:Y:S02]  /*15f0*/  IMAD.SHL.U32 R19, R9.reuse, 0x40, RZ ;  /* 0x0000004009137824 */ /* 0x040fe400078e00ff */
[----:B------:R-:W-:Y:S01]  /*1600*/  HFMA2 R17, -RZ, RZ, 0, 5.9604644775390625e-08 ;  /* 0x00000001ff117431 */ /* 0x000fe200000001ff */
[----:B------:R-:W-:Y:S01]  /*1610*/  UISETP.NE.AND UP1, UPT, UR10, URZ, UPT ;  /* 0x000000ff0a00728c */ /* 0x000fe2000bf25270 */
[----:B------:R-:W-:Y:S01]  /*1620*/  ISETP.NE.AND P4, PT, R10, RZ, P5 ;  /* 0x000000ff0a00720c */ /* 0x000fe20002f85270 */
[----:B------:R-:W-:Y:S01]  /*1630*/  IMAD.SHL.U32 R18, R9, 0x80, RZ ;  /* 0x0000008009127824 */ /* 0x000fe200078e00ff */
[----:B------:R-:W-:Y:S01]  /*1640*/  CS2R R12, SRZ ;  /* 0x00000000000c7805 */ /* 0x000fe2000001ff00 */
[----:B------:R-:W-:Y:S01]  /*1650*/  IMAD.MOV.U32 R16, RZ, RZ, RZ ;  /* 0x000000ffff107224 */ /* 0x000fe200078e00ff */
[----:B------:R-:W3:Y:S01]  /*1660*/  LDC R0, c[0x0][0x374] ;  /* 0x0000dd00ff007b82 */ /* 0x000ee20000000800 */
[----:B------:R-:W-:Y:S01]  /*1670*/  MOV R11, 0x1 ;  /* 0x00000001000b7802 */ /* 0x000fe20000000f00 */
[----:B------:R-:W4:Y:S01]  /*1680*/  LDCU.64 UR14, c[0x0][0x348] ;  /* 0x00006900ff0e77ac */ /* 0x000f220008000a00 */
[----:B------:R-:W-:Y:S01]  /*1690*/  LOP3.LUT R19, R19, 0x40, RZ, 0xc0, !PT ;  /* 0x0000004013137812 */ /* 0x000fe200078ec0ff */
[----:B------:R-:W-:Y:S01]  /*16a0*/  USEL UR22, UR6, 0x2, UP1 ;  /* 0x0000000206167887 */ /* 0x000fe20008800000 */
[----:B------:R-:W-:Y:S01]  /*16b0*/  UMOV UR23, URZ ;  /* 0x000000ff00177c82 */ /* 0x000fe20008000000 */
[----:B-1----:R-:W-:-:S04]  /*16c0*/  UIADD3 UR5, UPT, UPT, UR4, 0x3f, URZ ;  /* 0x0000003f04057890 */ /* 0x002fc8000fffe0ff */
[----:B------:R-:W-:-:S04]  /*16d0*/  USHF.R.S32.HI UR7, URZ, 0x1f, UR5 ;  /* 0x0000001fff077899 */ /* 0x000fc80008011405 */
[----:B------:R-:W-:Y:S02]  /*16e0*/  ULEA.HI UR7, UR7, UR5, URZ, 0x6 ;  /* 0x0000000507077291 */ /* 0x000fe4000f8f30ff */
[----:B------:R-:W-:Y:S02]  /*16f0*/  UIADD3 UR5, UPT, UPT, UR4, -0x1, URZ ;  /* 0xffffffff04057890 */ /* 0x000fe4000fffe0ff */
[----:B------:R-:W-:Y:S02]  /*1700*/  USHF.R.S32.HI UR7, URZ, 0x6, UR7 ;  /* 0x00000006ff077899 */ /* 0x000fe40008011407 */
[----:B------:R-:W-:Y:S02]  /*1710*/  UISETP.GE.U32.AND UP2, UPT, UR5, -0x7f, UPT ;  /* 0xffffff810500788c */ /* 0x000fe4000bf46070 */
[----:B------:R-:W-:Y:S02]  /*1720*/  UISETP.LT.U32.AND UP0, UPT, UR7, 0x8, UPT ;  /* 0x000000080700788c */ /* 0x000fe4000bf01070 */
[----:B------:R-:W-:-:S02]  /*1730*/  UIADD3 UR4, UPT, UPT, UR4, 0x7e, URZ ;  /* 0x0000007e04047890 */ /* 0x000fc4000fffe0ff */
[----:B------:R-:W-:-:S04]  /*1740*/  USEL UR5, UR7, 0x8, UP0 ;  /* 0x0000000807057887 */ /* 0x000fc80008000000 */
[----:B------:R-:W-:Y:S02]  /*1750*/  UIADD3 UR21, UPT, UPT, UR5, -0x1, URZ ;  /* 0xffffffff05157890 */ /* 0x000fe4000fffe0ff */
[----:B------:R-:W-:Y:S02]  /*1760*/  @UP2 UIADD3 UR21, UPT, UPT, UR5, URZ, URZ ;  /* 0x000000ff05152290 */ /* 0x000fe4000fffe0ff */
[----:B------:R-:W-:Y:S02]  /*1770*/  UIADD3 UR24, UPT, UPT, UR7, -UR5, URZ ;  /* 0x8000000507187290 */ /* 0x000fe4000fffe0ff */
[----:B------:R-:W-:Y:S02]  /*1780*/  UIADD3 UR13, UPT, UPT, UR21, 0x1, URZ ;  /* 0x00000001150d7890 */ /* 0x000fe4000fffe0ff */
[----:B--2-4-:R-:W-:-:S12]  /*1790*/  UIADD3 UR21, UPT, UPT, -UR21, URZ, URZ ;  /* 0x000000ff15157290 */ /* 0x014fd8000fffe1ff */
.L_x_42:
[----:B------:R-:W-:Y:S01]  /*17a0*/  UISETP.NE.AND UP0, UPT, UR37, URZ, UPT ;  /* 0x000000ff2500728c */ /* 0x000fe2000bf05270 */
[----:B------:R-:W1:Y:S08]  /*17b0*/  S2UR UR37, SR_CgaCtaId ;  /* 0x00000000002579c3 */ /* 0x000e700000008800 */
[----:B------:R-:W-:Y:S05]  /*17c0*/  BRA.U UP0, `(.L_x_23) ;  /* 0x0000000100347547 */ /* 0x000fea000b800000 */
[----:B------:R-:W2:Y:S01]  /*17d0*/  S2R R2, SR_CgaCtaId ;  /* 0x0000000000027919 */ /* 0x000ea20000008800 */
[----:B------:R-:W-:-:S04]  /*17e0*/  MOV R3, 0x400 ;  /* 0x0000040000037802 */ /* 0x000fc80000000f00 */
[----:B--2---:R-:W-:Y:S02]  /*17f0*/  LEA R2, R2, R3, 0x18 ;  /* 0x0000000302027211 */ /* 0x004fe400078ec0ff */
[----:B------:R-:W-:-:S03]  /*1800*/  SHF.L.U32 R3, R11, 0x1f, RZ ;  /* 0x0000001f0b037819 */ /* 0x000fc600000006ff */
[----:B------:R-:W-:-:S04]  /*1810*/  IMAD R2, R12, 0x8, R2 ;  /* 0x000000080c027824 */ /* 0x000fc800078e0202 */
[----:B------:R-:W2:Y:S02]  /*1820*/  SYNCS.PHASECHK.TRANS64.TRYWAIT P0, [R2+URZ+0x140], R3 ;  /* 0x00014003020075a7 */ /* 0x000ea400080011ff */
[----:B--2---:R-:W-:Y:S05]  /*1830*/  @!P0 BRA `(.L_x_24) ;  /* 0x0000007c00c08947 */ /* 0x004fea0003800000 */
.L_x_154:
[----:B------:R-:W-:Y:S01]  /*1840*/  VIADD R12, R12, 0x1 ;  /* 0x000000010c0c7836 */ /* 0x000fe20000000000 */
[----:B------:R2:W-:Y:S04]  /*1850*/  SYNCS.ARRIVE.TRANS64.A1T0 RZ, [R2+URZ+0x130], RZ ;  /* 0x000130ff02ff79a7 */ /* 0x0005e800081000ff */
[----:B------:R-:W-:-:S04]  /*1860*/  ISETP.NE.AND P0, PT, R12, 0x2, PT ;  /* 0x000000020c00780c */ /* 0x000fc80003f05270 */
[----:B------:R-:W-:Y:S02]  /*1870*/  SEL R12, R12, RZ, P0 ;  /* 0x000000ff0c0c7207 */ /* 0x000fe40000000000 */
[----:B--2---:R-:W-:-:S04]  /*1880*/  SEL R2, RZ, 0x1, P0 ;  /* 0x00000001ff027807 */ /* 0x004fc80000000000 */
[----:B------:R-:W-:-:S07]  /*1890*/  LOP3.LUT R11, R11, R2, RZ, 0x3c, !PT ;  /* 0x000000020b0b7212 */ /* 0x000fce00078e3cff */
.L_x_23:
[----:B------:R-:W-:Y:S01]  /*18a0*/  UMOV UR6, 0x400 ;  /* 0x0000040000067882 */ /* 0x000fe20000000000 */
[----:B------:R-:W-:Y:S01]  /*18b0*/  SHF.L.U32 R2, R17, 0x1f, RZ ;  /* 0x0000001f11027819 */ /* 0x000fe200000006ff */
[----:B-1----:R-:W-:Y:S01]  /*18c0*/  ULEA UR6, UR37, UR6, 0x18 ;  /* 0x0000000625067291 */ /* 0x002fe2000f8ec0ff */
[----:B------:R-:W-:Y:S01]  /*18d0*/  R2UR UR35, R18 ;  /* 0x00000000122372ca */ /* 0x000fe200000e0000 */
[----:B------:R-:W-:Y:S01]  /*18e0*/  UISETP.GE.U32.AND UP0, UPT, UR4, 0x7f, UPT ;  /* 0x0000007f0400788c */ /* 0x000fe2000bf06070 */
[----:B------:R-:W-:Y:S01]  /*18f0*/  R2UR UR11, R19 ;  /* 0x00000000130b72ca */ /* 0x000fe200000e0000 */
[----:B------:R-:W-:Y:S01]  /*1900*/  ULEA UR8, UR23, UR6, 0x3 ;  /* 0x0000000617087291 */ /* 0x000fe2000f8e18ff */
[----:B------:R-:W-:-:S08]  /*1910*/  UMOV UR25, URZ ;  /* 0x000000ff00197c82 */ /* 0x000fd00008000000 */
[----:B------:R1:W2:Y:S01]  /*1920*/  SYNCS.PHASECHK.TRANS64.TRYWAIT P0, [UR8+0x40], R2 ;  /* 0x00004002ff0075a7 */ /* 0x0002a20008001108 */
[----:B------:R-:W-:-:S13]  /*1930*/  R2UR UR8, R15 ;  /* 0x000000000f0872ca */ /* 0x000fda00000e0000 */
[----:B------:R-:W-:Y:S01]  /*1940*/  ULEA UR11, UR8, UR11, 0x7 ;  /* 0x0000000b080b7291 */ /* 0x000fe2000f8e38ff */
[----:B-1----:R-:W-:-:S05]  /*1950*/  LEA.HI R2, R14, R14, RZ, 0x1 ;  /* 0x0000000e0e027211 */ /* 0x002fca00078f08ff */
[----:B------:R-:W-:-:S05]  /*1960*/  IMAD.SHL.U32 R2, R2, 0x80, RZ ;  /* 0x0000008002027824 */ /* 0x000fca00078e00ff */
[----:B------:R-:W-:-:S04]  /*1970*/  LOP3.LUT R2, R2, 0xffffff00, RZ, 0xc0, !PT ;  /* 0xffffff0002027812 */ /* 0x000fc800078ec0ff */
[----:B------:R-:W-:-:S13]  /*1980*/  R2UR UR9, R2 ;  /* 0x00000000020972ca */ /* 0x000fda00000e0000 */
[----:B------:R-:W-:Y:S01]  /*1990*/  ULOP3.LUT UR35, UR9, 0x80, UR35, 0xf8, !UPT ;  /* 0x0000008009237892 */ /* 0x000fe2000f8ef823 */
[----:B------:R-:W-:Y:S11]  /*19a0*/  BRA.U !UP0, `(.L_x_25) ;  /* 0x0000000108c07547 */ /* 0x000ff6000b800000 */
[----:B------:R-:W-:Y:S01]  /*19b0*/  UMOV UR16, UR21 ;  /* 0x0000001500107c82 */ /* 0x000fe20008000000 */
[----:B------:R-:W-:Y:S01]  /*19c0*/  UMOV UR17, UR23 ;  /* 0x0000001700117c82 */ /* 0x000fe20008000000 */
[----:B------:R-:W-:-:S05]  /*19d0*/  UMOV UR34, URZ ;  /* 0x000000ff00227c82 */ /* 0x000fca0008000000 */
.L_x_31:
[----:B------:R-:W-:Y:S01]  /*19e0*/  ULEA UR33, UR17, UR6, 0x3 ;  /* 0x0000000611217291 */ /* 0x000fe2000f8e18ff */
[----:B------:R-:W-:Y:S01]  /*19f0*/  @P5 MOV R3, 0xc000 ;  /* 0x0000c00000035802 */ /* 0x000fe20000000f00 */
[----:B-12-4-:R-:W-:Y:S10]  /*1a00*/  @P0 BRA `(.L_x_26) ;  /* 0x00000000000c0947 */ /* 0x016ff40003800000 */
[----:B------:R-:W-:-:S04]  /*1a10*/  SHF.L.U32 R4, R17, 0x1f, RZ ;  /* 0x0000001f11047819 */ /* 0x000fc800000006ff */
[----:B------:R-:W1:Y:S02]  /*1a20*/  SYNCS.PHASECHK.TRANS64.TRYWAIT P0, [UR33+0x40], R4 ;  /* 0x00004004ff0075a7 */ /* 0x000e640008001121 */
[----:B-1----:R-:W-:Y:S05]  /*1a30*/  @!P0 BRA `(.L_x_27) ;  /* 0x0000007c00548947 */ /* 0x002fea0003800000 */
.L_x_26:
[----:B------:R2:W-:Y:S01]  /*1a40*/  @P5 SYNCS.ARRIVE.TRANS64 RZ, [UR33], R3 ;  /* 0x00000003ffff59a7 */ /* 0x0005e20008000021 */
[----:B------:R-:W-:Y:S02]  /*1a50*/  ULOP3.LUT UR8, UR22, 0x2, URZ, 0xfc, !UPT ;  /* 0x0000000216087892 */ /* 0x000fe4000f8efcff */
[----:B------:R-:W-:Y:S02]  /*1a60*/  UIADD3 UR16, UPT, UPT, UR16, 0x1, URZ ;  /* 0x0000000110107890 */ /* 0x000fe4000fffe0ff */
[----:B------:R-:W-:Y:S02]  /*1a70*/  UISETP.NE.AND UP0, UPT, UR8, 0x2, UPT ;  /* 0x000000020800788c */ /* 0x000fe4000bf05270 */
[----:B------:R-:W-:-:S07]  /*1a80*/  UISETP.NE.AND UP2, UPT, UR16, 0x1, UPT ;  /* 0x000000011000788c */ /* 0x000fce000bf45270 */
[----:B------:R-:W-:Y:S05]  /*1a90*/  BRA.U UP0, `(.L_x_28) ;  /* 0x0000000100047547 */ /* 0x000fea000b800000 */
[----:B------:R-:W-:Y:S05]  /*1aa0*/  BPT.TRAP 0x1 ;  /* 0x000000040000795c */ /* 0x000fea0000300000 */
.L_x_28:
[----:B------:R-:W-:Y:S04]  /*1ab0*/  BSSY.RECONVERGENT B0, `(.L_x_29) ;  /* 0x0000003000007945 */ /* 0x000fe80003800200 */
[----:B------:R-:W-:Y:S05]  /*1ac0*/  @!P4 BRA `(.L_x_30) ;  /* 0x000000000004c947 */ /* 0x000fea0003800000 */
[----:B------:R-:W-:Y:S05]  /*1ad0*/  BPT.TRAP 0x1 ;  /* 0x000000040000795c */ /* 0x000fea0000300000 */
.L_x_30:
[----:B------:R-:W-:Y:S05]  /*1ae0*/  BSYNC.RECONVERGENT B0 ;  /* 0x0000000000007941 */ /* 0x000fea0003800200 */
.L_x_29:
[----:B------:R-:W-:Y:S02]  /*1af0*/  UIADD3 UR23, UPT, UPT, UR17, 0x1, URZ ;  /* 0x0000000111177890 */ /* 0x000fe4000fffe0ff */
[----:B------:R-:W-:Y:S02]  /*1b00*/  ULEA UR32, UR17, UR6, 0xe ;  /* 0x0000000611207291 */ /* 0x000fe4000f8e70ff */
[----:B------:R-:W-:Y:S02]  /*1b10*/  UISETP.NE.AND UP0, UPT, UR23, 0x8, UPT ;  /* 0x000000081700788c */ /* 0x000fe4000bf05270 */
[----:B------:R-:W-:Y:S02]  /*1b20*/  UIADD3 UR28, UP1, UPT, UR14, 0x80, URZ ;  /* 0x000000800e1c7890 */ /* 0x000fe4000ff3e0ff */
[----:B------:R-:W-:Y:S02]  /*1b30*/  USEL UR9, URZ, 0x1, UP0 ;  /* 0x00000001ff097887 */ /* 0x000fe40008000000 */
[----:B------:R-:W-:-:S02]  /*1b40*/  USEL UR23, UR23, URZ, UP0 ;  /* 0x000000ff17177287 */ /* 0x000fc40008000000 */
[----:B------:R-:W-:Y:S02]  /*1b50*/  UIADD3 UR26, UP0, UPT, UR14, 0x180, URZ ;  /* 0x000001800e1a7890 */ /* 0x000fe4000ff1e0ff */
[----:B------:R-:W-:Y:S01]  /*1b60*/  ULEA UR8, UR23, UR6, 0x3 ;  /* 0x0000000617087291 */ /* 0x000fe2000f8e18ff */
[----:B------:R-:W-:Y:S01]  /*1b70*/  LOP3.LUT R17, R17, UR9, RZ, 0x3c, !PT ;  /* 0x0000000911117c12 */ /* 0x000fe2000f8e3cff */
[----:B------:R-:W-:Y:S02]  /*1b80*/  ULOP3.LUT UR33, UR33, 0xfefffff8, URZ, 0xc0, !UPT ;  /* 0xfefffff821217892 */ /* 0x000fe4000f8ec0ff */
[----:B------:R-:W-:Y:S01]  /*1b90*/  UIADD3.X UR29, UPT, UPT, URZ, UR15, URZ, UP1, !UPT ;  /* 0x0000000fff1d7290 */ /* 0x000fe20008ffe4ff */
[----:B-1----:R-:W-:Y:S01]  /*1ba0*/  SHF.L.U32 R2, R17, 0x1f, RZ ;  /* 0x0000001f11027819 */ /* 0x002fe200000006ff */
[----:B------:R-:W-:Y:S02]  /*1bb0*/  UIADD3 UR32, UPT, UPT, UR32, 0x8400, URZ ;  /* 0x0000840020207890 */ /* 0x000fe4000fffe0ff */
[----:B------:R-:W-:Y:S01]  /*1bc0*/  UIADD3.X UR27, UPT, UPT, URZ, UR15, URZ, UP0, !UPT ;  /* 0x0000000fff1b7290 */ /* 0x000fe200087fe4ff */
[----:B------:R1:W4:Y:S01]  /*1bd0*/  SYNCS.PHASECHK.TRANS64.TRYWAIT P0, [UR8+0x40], R2 ;  /* 0x00004002ff0075a7 */ /* 0x0003220008001108 */
[----:B------:R-:W-:Y:S01]  /*1be0*/  ULEA UR8, UR17, UR6, 0xd ;  /* 0x0000000611087291 */ /* 0x000fe2000f8e68ff */
[----:B------:R-:W-:Y:S01]  /*1bf0*/  UMOV UR18, 0x0 ;  /* 0x0000000000127882 */ /* 0x000fe20000000000 */
[----:B------:R-:W-:-:S02]  /*1c00*/  UMOV UR19, 0x10000000 ;  /* 0x1000000000137882 */ /* 0x000fc40000000000 */
[----:B------:R-:W-:Y:S01]  /*1c10*/  UIADD3 UR8, UPT, UPT, UR8, 0x28400, URZ ;  /* 0x0002840008087890 */ /* 0x000fe2000fffe0ff */
[----:B------:R2:W-:Y:S01]  /*1c20*/  UTMALDG.3D.2CTA [UR32], [UR28], desc[UR18] ;  /* 0x000012201c0075b4 */ /* 0x0005e20008211000 */
[----:B------:R-:W-:Y:S01]  /*1c30*/  UMOV UR10, UR34 ;  /* 0x00000022000a7c82 */ /* 0x000fe20008000000 */
[----:B------:R-:W-:Y:S01]  /*1c40*/  UMOV UR12, UR36 ;  /* 0x00000024000c7c82 */ /* 0x000fe20008000000 */
[----:B------:R-:W-:Y:S01]  /*1c50*/  UMOV UR9, UR33 ;  /* 0x0000002100097c82 */ /* 0x000fe20008000000 */
[----:B------:R-:W-:Y:S01]  /*1c60*/  UMOV UR25, UR13 ;  /* 0x0000000d00197c82 */ /* 0x000fe20008000000 */
[----:B------:R-:W-:-:S03]  /*1c70*/  UMOV UR17, UR23 ;  /* 0x0000001700117c82 */ /* 0x000fc60008000000 */
[----:B------:R1:W-:Y:S01]  /*1c80*/  UTMALDG.3D.2CTA [UR8], [UR26], desc[UR18] ;  /* 0x000012081a0075b4 */ /* 0x0003e20008211000 */
[----:B--2---:R-:W-:Y:S01]  /*1c90*/  UIADD3 UR34, UPT, UPT, UR34, 0x40, URZ ;  /* 0x0000004022227890 */ /* 0x004fe2000fffe0ff */
[----:B------:R-:W-:Y:S11]  /*1ca0*/  BRA.U UP2, `(.L_x_31) ;  /* 0xfffffffd024c7547 */ /* 0x000ff6000b83ffff */
.L_x_25:
[----:B--2-4-:R-:W-:Y:S01]  /*1cb0*/  PLOP3.LUT P0, PT, PT, PT, UP5, 0x80, 0x8 ;  /* 0x000000000008781c */ /* 0x014fe20003f0f058 */
[----:B-1----:R-:W-:Y:S01]  /*1cc0*/  ULEA UR8, UR23, UR6, 0x3 ;  /* 0x0000000617087291 */ /* 0x002fe2000f8e18ff */
[----:B------:R-:W-:Y:S01]  /*1cd0*/  SHF.L.U32 R2, R17, 0x1f, RZ ;  /* 0x0000001f11027819 */ /* 0x000fe200000006ff */
[----:B------:R-:W-:-:S10]  /*1ce0*/  UISETP.GT.AND UP0, UPT, UR7, UR5, UPT ;  /* 0x000000050700728c */ /* 0x000fd4000bf04270 */
[----:B------:R-:W-:Y:S01]  /*1cf0*/  @!P0 SYNCS.ARRIVE.TRANS64.A1T0 RZ, [UR6+0xc8], RZ ;  /* 0x0000c8ffffff89a7 */ /* 0x000fe20008100006 */
[----:B------:R1:W2:Y:S01]  /*1d00*/  SYNCS.PHASECHK.TRANS64.TRYWAIT P0, [UR8+0x40], R2 ;  /* 0x00004002ff0075a7 */ /* 0x0002a20008001108 */
[----:B------:R-:W-:Y:S05]  /*1d10*/  BRA.U !UP0, `(.L_x_32) ;  /* 0x0000000108c07547 */ /* 0x000fea000b800000 */
[----:B------:R-:W-:Y:S01]  /*1d20*/  UIADD3 UR26, UPT, UPT, UR24, UR25, URZ ;  /* 0x00000019181a7290 */ /* 0x000fe2000fffe0ff */
[----:B------:R-:W-:-:S11]  /*1d30*/  UMOV UR27, UR23 ;  /* 0x00000017001b7c82 */ /* 0x000fd60008000000 */
.L_x_38:
[----:B------:R-:W-:Y:S01]  /*1d40*/  ULEA UR17, UR27, UR6, 0x3 ;  /* 0x000000061b117291 */ /* 0x000fe2000f8e18ff */
[----:B--2---:R-:W-:Y:S01]  /*1d50*/  @P5 MOV R3, 0xc000 ;  /* 0x0000c00000035802 */ /* 0x004fe20000000f00 */
[----:B-12---:R-:W-:Y:S10]  /*1d60*/  @P0 BRA `(.L_x_33) ;  /* 0x00000000000c0947 */ /* 0x006ff40003800000 */
[----:B------:R-:W-:-:S04]  /*1d70*/  SHF.L.U32 R4, R17, 0x1f, RZ ;  /* 0x0000001f11047819 */ /* 0x000fc800000006ff */
[----:B------:R-:W2:Y:S02]  /*1d80*/  SYNCS.PHASECHK.TRANS64.TRYWAIT P0, [UR17+0x40], R4 ;  /* 0x00004004ff0075a7 */ /* 0x000ea40008001111 */
[----:B--2---:R-:W-:Y:S05]  /*1d90*/  @!P0 BRA `(.L_x_34) ;  /* 0x0000007800948947 */ /* 0x004fea0003800000 */
.L_x_33:
[----:B------:R2:W-:Y:S01]  /*1da0*/  @P5 SYNCS.ARRIVE.TRANS64 RZ, [UR17], R3 ;  /* 0x00000003ffff59a7 */ /* 0x0005e20008000011 */
[----:B------:R-:W-:-:S04]  /*1db0*/  ULOP3.LUT UR8, UR22, 0x2, URZ, 0xfc, !UPT ;  /* 0x0000000216087892 */ /* 0x000fc8000f8efcff */
[----:B------:R-:W-:-:S09]  /*1dc0*/  UISETP.NE.AND UP0, UPT, UR8, 0x2, UPT ;  /* 0x000000020800788c */ /* 0x000fd2000bf05270 */
[----:B------:R-:W-:Y:S05]  /*1dd0*/  BRA.U UP0, `(.L_x_35) ;  /* 0x0000000100047547 */ /* 0x000fea000b800000 */
[----:B------:R-:W-:Y:S05]  /*1de0*/  BPT.TRAP 0x1 ;  /* 0x000000040000795c */ /* 0x000fea0000300000 */
.L_x_35:
[----:B------:R-:W-:Y:S04]  /*1df0*/  BSSY.RECONVERGENT B0, `(.L_x_36) ;  /* 0x0000003000007945 */ /* 0x000fe80003800200 */
[----:B------:R-:W-:Y:S05]  /*1e00*/  @!P4 BRA `(.L_x_37) ;  /* 0x000000000004c947 */ /* 0x000fea0003800000 */
[----:B------:R-:W-:Y:S05]  /*1e10*/  BPT.TRAP 0x1 ;  /* 0x000000040000795c */ /* 0x000fea0000300000 */
.L_x_37:
[----:B------:R-:W-:Y:S05]  /*1e20*/  BSYNC.RECONVERGENT B0 ;  /* 0x0000000000007941 */ /* 0x000fea0003800200 */
.L_x_36:
        /* <DEDUP_REMOVED lines=9> */
[----:B------:R-:W-:Y:S02]  /*1ec0*/  USHF.L.U32 UR18, UR25, 0x6, URZ ;  /* 0x0000000619127899 */ /* 0x000fe400080006ff */
[----:B------:R-:W-:Y:S01]  /*1ed0*/  ULOP3.LUT UR17, UR17, 0xfefffff8, URZ, 0xc0, !UPT ;  /* 0xfefffff811117892 */ /* 0x000fe2000f8ec0ff */
[----:B-1----:R-:W-:Y:S01]  /*1ee0*/  SHF.L.U32 R2, R17, 0x1f, RZ ;  /* 0x0000001f11027819 */ /* 0x002fe200000006ff */
[----:B------:R-:W-:Y:S02]  /*1ef0*/  UIADD3 UR16, UPT, UPT, UR16, 0x8400, URZ ;  /* 0x0000840010107890 */ /* 0x000fe4000fffe0ff */
[----:B------:R-:W-:Y:S01]  /*1f00*/  UIADD3.X UR33, UPT, UPT, URZ, UR15, URZ, UP1, !UPT ;  /* 0x0000000fff217290 */ /* 0x000fe20008ffe4ff */
[----:B------:R4:W1:Y:S01]  /*1f10*/  SYNCS.PHASECHK.TRANS64.TRYWAIT P0, [UR8+0x40], R2 ;  /* 0x00004002ff0075a7 */ /* 0x0008620008001108 */
[----:B------:R-:W-:-:S02]  /*1f20*/  ULEA UR8, UR27, UR6, 0xd ;  /* 0x000000061b087291 */ /* 0x000fc4000f8e68ff */
[----:B------:R-:W-:Y:S02]  /*1f30*/  UIADD3.X UR31, UPT, UPT, URZ, UR15, URZ, UP0, !UPT ;  /* 0x0000000fff1f7290 */ /* 0x000fe400087fe4ff */
[----:B------:R-:W-:Y:S01]  /*1f40*/  UIADD3 UR8, UPT, UPT, UR8, 0x28400, URZ ;  /* 0x0002840008087890 */ /* 0x000fe2000fffe0ff */
[----:B------:R-:W-:Y:S01]  /*1f50*/  UMOV UR28, 0x0 ;  /* 0x00000000001c7882 */ /* 0x000fe20000000000 */
[----:B------:R-:W-:Y:S01]  /*1f60*/  UMOV UR29, 0x10000000 ;  /* 0x10000000001d7882 */ /* 0x000fe20000000000 */
[----:B------:R-:W-:Y:S01]  /*1f70*/  UMOV UR19, UR35 ;  /* 0x0000002300137c82 */ /* 0x000fe20008000000 */
[----:B------:R-:W-:Y:S01]  /*1f80*/  UMOV UR20, UR36 ;  /* 0x0000002400147c82 */ /* 0x000fe20008000000 */
[----:B------:R-:W-:Y:S01]  /*1f90*/  UMOV UR12, UR36 ;  /* 0x00000024000c7c82 */ /* 0x000fe20008000000 */
[----:B------:R-:W-:Y:S01]  /*1fa0*/  UMOV UR9, UR17 ;  /* 0x0000001100097c82 */ /* 0x000fe20008000000 */
[----:B------:R-:W-:Y:S01]  /*1fb0*/  UMOV UR10, UR18 ;  /* 0x00000012000a7c82 */ /* 0x000fe20008000000 */
[----:B------:R4:W-:Y:S01]  /*1fc0*/  UTMALDG.3D.2CTA [UR16], [UR32], desc[UR28] ;  /* 0x00001c10200075b4 */ /* 0x0009e20008211000 */
[----:B------:R-:W-:Y:S01]  /*1fd0*/  UIADD3 UR25, UPT, UPT, UR25, 0x1, URZ ;  /* 0x0000000119197890 */ /* 0x000fe2000fffe0ff */
[----:B------:R-:W-:-:S03]  /*1fe0*/  UMOV UR27, UR23 ;  /* 0x00000017001b7c82 */ /* 0x000fc60008000000 */
[----:B------:R-:W-:Y:S01]  /*1ff0*/  UISETP.NE.AND UP0, UPT, UR25, UR26, UPT ;  /* 0x0000001a1900728c */ /* 0x000fe2000bf05270 */
[----:B------:R4:W-:Y:S08]  /*2000*/  UTMALDG.3D.2CTA [UR8], [UR30], desc[UR28] ;  /* 0x00001c081e0075b4 */ /* 0x0009f00008211000 */
[----:B----4-:R-:W-:Y:S05]  /*2010*/  BRA.U UP0, `(.L_x_38) ;  /* 0xfffffffd00487547 */ /* 0x010fea000b83ffff */
.L_x_32:
[C---:B-1----:R-:W-:Y:S01]  /*2020*/  LEA R2, R16.reuse, UR6, 0x3 ;  /* 0x0000000610027c11 */ /* 0x042fe2000f8e18ff */
[----:B------:R-:W-:Y:S01]  /*2030*/  NOP ;  /* 0x0000000000007918 */ /* 0x000fe20000000000 */
[----:B--2---:R-:W-:Y:S02]  /*2040*/  SHF.L.U32 R3, R13, 0x1f, RZ ;  /* 0x0000001f0d037819 */ /* 0x004fe400000006ff */
[----:B------:R-:W-:Y:S02]  /*2050*/  LEA R4, R16, UR6, 0x4 ;  /* 0x0000000610047c11 */ /* 0x000fe4000f8e20ff */
[----:B------:R-:W1:Y:S02]  /*2060*/  SYNCS.PHASECHK.TRANS64.TRYWAIT P0, [R2+URZ+0xd0], R3 ;  /* 0x0000d003020075a7 */ /* 0x000e6400080011ff */
[----:B-1----:R-:W-:Y:S05]  /*2070*/  @!P0 BRA `(.L_x_39) ;  /* 0x0000007400f48947 */ /* 0x002fea0003800000 */
.L_x_157:
[----:B------:R-:W2:Y:S01]  /*2080*/  LDS.128 R4, [R4+0x160] ;  /* 0x0001600004047984 */ /* 0x000ea20000000c00 */
[----:B------:R-:W-:Y:S01]  /*2090*/  ISETP.GE.AND P0, PT, R40, 0x1, PT ;  /* 0x000000012800780c */ /* 0x000fe20003f06270 */
[----:B-1----:R-:W-:Y:S01]  /*20a0*/  VIADD R2, R2, 0xe0 ;  /* 0x000000e002027836 */ /* 0x002fe20000000000 */
[----:B------:R-:W-:Y:S01]  /*20b0*/  @!PT LDS RZ, [RZ] ;  /* 0x00000000fffff984 */ /* 0x000fe20000000800 */
[----:B------:R-:W-:Y:S01]  /*20c0*/  @!PT LDS RZ, [RZ] ;  /* 0x00000000fffff984 */ /* 0x000fe20000000800 */
[----:B------:R-:W-:Y:S01]  /*20d0*/  @!PT LDS RZ, [RZ] ;  /* 0x00000000fffff984 */ /* 0x000fe20000000800 */
[----:B------:R-:W-:Y:S01]  /*20e0*/  @!PT LDS RZ, [RZ] ;  /* 0x00000000fffff984 */ /* 0x000fe20000000800 */
[----:B------:R1:W-:Y:S06]  /*20f0*/  MEMBAR.ALL.CTA ;  /* 0x0000000000007992 */ /* 0x0003ec0000008000 */
[----:B-1----:R-:W1:Y:S01]  /*2100*/  FENCE.VIEW.ASYNC.S ;  /* 0x00000000000073c6 */ /* 0x002e620000000000 */
[----:B------:R-:W-:-:S04]  /*2110*/  PRMT R2, RZ, 0x654, R2 ;  /* 0x00000654ff027816 */ /* 0x000fc80000000002 */
[----:B-1----:R1:W-:Y:S01]  /*2120*/  SYNCS.ARRIVE.TRANS64.RED.A1T0 RZ, [R2+URZ], RZ ;  /* 0x000000ff02ff79a7 */ /* 0x0023e200081004ff */
[----:B--2---:R-:W-:-:S13]  /*2130*/  LOP3.LUT P2, RZ, R6, 0x1, RZ, 0xc0, !PT ;  /* 0x0000000106ff7812 */ /* 0x004fda000784c0ff */
[----:B------:R-:W-:Y:S01]  /*2140*/  @P2 SHF.R.U32.HI R3, RZ, 0x10, R5 ;  /* 0x00000010ff032819 */ /* 0x000fe20000011605 */
[----:B------:R-:W-:Y:S01]  /*2150*/  VOTEU.ANY UP0, P2 ;  /* 0x0000000000ff7886 */ /* 0x000fe20001000100 */
[----:B------:R-:W-:Y:S02]  /*2160*/  @P2 MOV R10, R4 ;  /* 0x00000004000a2202 */ /* 0x000fe40000000f00 */
[----:B------:R-:W-:Y:S02]  /*2170*/  @P2 R2UR.BROADCAST UR8, R3 ;  /* 0x00000000030822ca */ /* 0x000fe400008e0000 */
[----:B------:R-:W-:-:S11]  /*2180*/  @P2 LOP3.LUT R9, R5, 0xffff, RZ, 0xc0, !PT ;  /* 0x0000ffff05092812 */ /* 0x000fd600078ec0ff */
[----:B------:R-:W-:Y:S01]  /*2190*/  @UP0 UMOV UR36, UR8 ;  /* 0x0000000800240c82 */ /* 0x000fe20008000000 */
[----:B-1----:R-:W-:Y:S05]  /*21a0*/  @!P0 BRA `(.L_x_40) ;  /* 0x0000000000b88947 */ /* 0x002fea0003800000 */
[----:B------:R-:W3:Y:S01]  /*21b0*/  LDC.64 R4, c[0x0][0xb18] ;  /* 0x0002c600ff047b82 */ /* 0x000ee20000000a00 */
[----:B------:R-:W-:-:S07]  /*21c0*/  ISETP.NE.AND P3, PT, R40, 0x1, PT ;  /* 0x000000012800780c */ /* 0x000fce0003f65270 */
[----:B------:R-:W1:Y:S08]  /*21d0*/  LDC.64 R6, c[0x0][0xb10] ;  /* 0x0002c400ff067b82 */ /* 0x000e700000000a00 */
[----:B------:R-:W2:Y:S08]  /*21e0*/  LDC R14, c[0x0][0xb20] ;  /* 0x0002c800ff0e7b82 */ /* 0x000eb00000000800 */
[----:B------:R-:W4:Y:S01]  /*21f0*/  LDC R15, c[0x0][0xb0c] ;  /* 0x0002c300ff0f7b82 */ /* 0x000f220000000800 */
[----:B---3--:R-:W-:Y:S01]  /*2200*/  IMAD.HI.U32 R21, R0, R5, RZ ;  /* 0x0000000500157227 */ /* 0x008fe200078e00ff */
[----:B------:R-:W-:-:S03]  /*2210*/  ISETP.NE.AND P0, PT, R4, 0x1, PT ;  /* 0x000000010400780c */ /* 0x000fc60003f05270 */
[----:B------:R-:W-:-:S03]  /*2220*/  IMAD.HI.U32 R5, R9, R5, RZ ;  /* 0x0000000509057227 */ /* 0x000fc600078e00ff */
[----:B------:R-:W3:Y:S01]  /*2230*/  LDC.64 R2, c[0x0][0xb28] ;  /* 0x0002ca00ff027b82 */ /* 0x000ee20000000a00 */
[----:B-1----:R-:W-:-:S04]  /*2240*/  IMAD.HI.U32 R22, R8, R6, RZ ;  /* 0x0000000608167227 */ /* 0x002fc800078e00ff */
[----:B------:R-:W-:Y:S01]  /*2250*/  IMAD.HI.U32 R23, R10, R6, RZ ;  /* 0x000000060a177227 */ /* 0x000fe200078e00ff */
[----:B------:R-:W-:Y:S02]  /*2260*/  SHF.R.U32.HI R22, RZ, R7, R22 ;  /* 0x00000007ff167219 */ /* 0x000fe40000011616 */
[-C--:B--2---:R-:W-:Y:S02]  /*2270*/  SHF.R.U32.HI R21, RZ, R14.reuse, R21 ;  /* 0x0000000eff157219 */ /* 0x084fe40000011615 */
[----:B------:R-:W-:Y:S02]  /*2280*/  SHF.R.U32.HI R5, RZ, R14, R5 ;  /* 0x0000000eff057219 */ /* 0x000fe40000011605 */
[----:B------:R-:W-:Y:S02]  /*2290*/  SEL R21, R0, R21, !P0 ;  /* 0x0000001500157207 */ /* 0x000fe40004000000 */
[----:B------:R-:W-:Y:S02]  /*22a0*/  SHF.R.U32.HI R23, RZ, R7, R23 ;  /* 0x00000007ff177219 */ /* 0x000fe40000011617 */
[----:B----4-:R-:W-:-:S02]  /*22b0*/  ISETP.NE.AND P1, PT, R15, 0x1, PT ;  /* 0x000000010f00780c */ /* 0x010fc40003f25270 */
[----:B------:R-:W-:Y:S02]  /*22c0*/  SEL R5, R9, R5, !P0 ;  /* 0x0000000509057207 */ /* 0x000fe40004000000 */
[----:B------:R-:W-:Y:S02]  /*22d0*/  SEL R22, R8, R22, !P1 ;  /* 0x0000001608167207 */ /* 0x000fe40004800000 */
[----:B------:R-:W-:Y:S01]  /*22e0*/  SEL R23, R10, R23, !P1 ;  /* 0x000000170a177207 */ /* 0x000fe20004800000 */
[----:B---3--:R-:W-:-:S04]  /*22f0*/  IMAD.HI.U32 R20, R21, R2, RZ ;  /* 0x0000000215147227 */ /* 0x008fc800078e00ff */
        /* <DEDUP_REMOVED lines=10> */
[----:B------:R-:W-:-:S04]  /*23a0*/  @!P0 IMAD.HI.U32 R7, R23, R2, RZ ;  /* 0x0000000217078227 */ /* 0x000fc800078e00ff */
[----:B------:R-:W-:Y:S01]  /*23b0*/  IMAD.MOV R2, RZ, RZ, -R6 ;  /* 0x000000ffff027224 */ /* 0x000fe200078e0a06 */
[----:B------:R-:W-:Y:S02]  /*23c0*/  @!P0 SHF.R.U32.HI R3, RZ, R3, R7 ;  /* 0x00000003ff038219 */ /* 0x000fe40000011607 */
[----:B------:R-:W-:Y:S01]  /*23d0*/  IADD3 R7, PT, PT, -R5, RZ, RZ ;  /* 0x000000ff05077210 */ /* 0x000fe20007ffe1ff */
[----:B------:R-:W-:Y:S01]  /*23e0*/  IMAD R2, R40, R2, R5 ;  /* 0x0000000228027224 */ /* 0x000fe200078e0205 */
        /* <DEDUP_REMOVED lines=10> */
.L_x_40:
[----:B------:R-:W1:Y:S02]  /*2490*/  LDCU UR8, c[0x0][0xb30] ;  /* 0x00016600ff0877ac */ /* 0x000e640008000800 */
[----:B-1----:R-:W-:-:S09]  /*24a0*/  UISETP.NE.AND UP0, UPT, UR8, 0x1, UPT ;  /* 0x000000010800788c */ /* 0x002fd2000bf05270 */
[----:B------:R-:W-:Y:S05]  /*24b0*/  BRA.U UP0, `(.L_x_41) ;  /* 0x0000000100407547 */ /* 0x000fea000b800000 */
[----:B------:R-:W1:Y:S08]  /*24c0*/  LDC.64 R4, c[0x0][0xb10] ;  /* 0x0002c400ff047b82 */ /* 0x000e700000000a00 */
[----:B------:R-:W2:Y:S08]  /*24d0*/  LDC.64 R2, c[0x0][0xb18] ;  /* 0x0002c600ff027b82 */ /* 0x000eb00000000a00 */
[----:B------:R-:W4:Y:S08]  /*24e0*/  LDC R6, c[0x0][0xb20] ;  /* 0x0002c800ff067b82 */ /* 0x000f300000000800 */
[----:B------:R-:W3:Y:S01]  /*24f0*/  LDC R7, c[0x0][0xb0c] ;  /* 0x0002c300ff077b82 */ /* 0x000ee20000000800 */
[----:B-1----:R-:W-:-:S05]  /*2500*/  IMAD.HI.U32 R4, R10, R4, RZ ;  /* 0x000000040a047227 */ /* 0x002fca00078e00ff */
[----:B------:R-:W-:Y:S01]  /*2510*/  SHF.R.U32.HI R4, RZ, R5, R4 ;  /* 0x00000005ff047219 */ /* 0x000fe20000011604 */
[----:B--2---:R-:W-:Y:S01]  /*2520*/  IMAD.HI.U32 R3, R9, R3, RZ ;  /* 0x0000000309037227 */ /* 0x004fe200078e00ff */
[----:B------:R-:W-:-:S04]  /*2530*/  ISETP.NE.AND P0, PT, R2, 0x1, PT ;  /* 0x000000010200780c */ /* 0x000fc80003f05270 */
[----:B----4-:R-:W-:-:S04]  /*2540*/  SHF.R.U32.HI R3, RZ, R6, R3 ;  /* 0x00000006ff037219 */ /* 0x010fc80000011603 */
[----:B------:R-:W-:Y:S02]  /*2550*/  SEL R3, R9, R3, !P0 ;  /* 0x0000000309037207 */ /* 0x000fe40004000000 */
[----:B---3--:R-:W-:-:S04]  /*2560*/  ISETP.NE.AND P1, PT, R7, 0x1, PT ;  /* 0x000000010700780c */ /* 0x008fc80003f25270 */
[----:B------:R-:W-:-:S05]  /*2570*/  SEL R4, R10, R4, !P1 ;  /* 0x000000040a047207 */ /* 0x000fca0004800000 */
[----:B------:R-:W-:Y:S02]  /*2580*/  IMAD.IADD R5, R3, 0x1, -R4 ;  /* 0x0000000103057824 */ /* 0x000fe400078e0a04 */
[----:B------:R-:W-:Y:S02]  /*2590*/  IMAD.IADD R3, R4, 0x1, -R3 ;  /* 0x0000000104037824 */ /* 0x000fe400078e0a03 */
[----:B------:R-:W-:Y:S02]  /*25a0*/  IMAD R10, R5, R7, R10 ;  /* 0x00000007050a7224 */ /* 0x000fe400078e020a */
[----:B------:R-:W-:-:S07]  /*25b0*/  IMAD R9, R3, R2, R9 ;  /* 0x0000000203097224 */ /* 0x000fce00078e0209 */
.L_x_41:
[----:B------:R-:W-:Y:S01]  /*25c0*/  VIADD R16, R16, 0x1 ;  /* 0x0000000110107836 */ /* 0x000fe20000000000 */
[----:B------:R-:W-:Y:S01]  /*25d0*/  UPLOP3.LUT UP5, UPT, UPT, UPT, UPT, 0x80, 0x8 ;  /* 0x000000000008789c */ /* 0x000fe20003faf070 */
[----:B------:R-:W-:Y:S02]  /*25e0*/  IMAD.IADD R14, R10, 0x1, R95 ;  /* 0x000000010a0e7824 */ /* 0x000fe400078e025f */
[----:B------:R-:W-:Y:S01]  /*25f0*/  IMAD.IADD R15, R9, 0x1, R94 ;  /* 0x00000001090f7824 */ /* 0x000fe200078e025e */
[----:B------:R-:W-:-:S04]  /*2600*/  ISETP.NE.AND P0, PT, R16, 0x2, PT ;  /* 0x000000021000780c */ /* 0x000fc80003f05270 */
[----:B------:R-:W-:Y:S02]  /*2610*/  SEL R2, RZ, 0x1, P0 ;  /* 0x00000001ff027807 */ /* 0x000fe40000000000 */
[----:B------:R-:W-:Y:S02]  /*2620*/  SEL R16, R16, RZ, P0 ;  /* 0x000000ff10107207 */ /* 0x000fe40000000000 */
[----:B------:R-:W-:Y:S01]  /*2630*/  LOP3.LUT R13, R13, R2, RZ, 0x3c, !PT ;  /* 0x000000020d0d7212 */ /* 0x000fe200078e3cff */
[----:B------:R-:W-:Y:S06]  /*2640*/  @P2 BRA `(.L_x_42) ;  /* 0xfffffff000542947 */ /* 0x000fec000383ffff */
[----:B------:R-:W-:Y:S01]  /*2650*/  UIADD3 UR6, UPT, UPT, UR6, 0x40, URZ ;  /* 0x0000004006067890 */ /* 0x000fe2000fffe0ff */
[----:B------:R-:W-:-:S03]  /*2660*/  SHF.L.U32 R2, R17, 0x1f, RZ ;  /* 0x0000001f11027819 */ /* 0x000fc600000006ff */
[----:B------:R-:W-:-:S09]  /*2670*/  ULEA UR4, UR23, UR6, 0x3 ;  /* 0x0000000617047291 */ /* 0x000fd2000f8e18ff */
[----:B------:R-:W1:Y:S02]  /*2680*/  SYNCS.PHASECHK.TRANS64.TRYWAIT P0, [UR4], R2 ;  /* 0x00000002ff0075a7 */ /* 0x000e640008001104 */
[----:B-1----:R-:W-:Y:S05]  /*2690*/  @!P0 BRA `(.L_x_43) ;  /* 0x0000007000808947 */ /* 0x002fea0003800000 */
.L_x_159:
[----:B------:R-:W-:-:S04]  /*26a0*/  UIADD3 UR5, UPT, UPT, UR23, 0x1, URZ ;  /* 0x0000000117057890 */ /* 0x000fc8000fffe0ff */
[----:B------:R-:W-:-:S04]  /*26b0*/  UISETP.NE.AND UP0, UPT, UR5, 0x8, UPT ;  /* 0x000000080500788c */ /* 0x000fc8000bf05270 */
[----:B------:R-:W-:Y:S02]  /*26c0*/  USEL UR7, URZ, 0x1, UP0 ;  /* 0x00000001ff077887 */ /* 0x000fe40008000000 */
[----:B------:R-:W-:-:S04]  /*26d0*/  USEL UR5, UR5, URZ, UP0 ;  /* 0x000000ff05057287 */ /* 0x000fc80008000000 */
[----:B------:R-:W-:Y:S01]  /*26e0*/  ULEA UR4, UR5, UR6, 0x3 ;  /* 0x0000000605047291 */ /* 0x000fe2000f8e18ff */
[----:B-1----:R-:W-:-:S04]  /*26f0*/  LOP3.LUT R2, R17, UR7, RZ, 0x3c, !PT ;  /* 0x0000000711027c12 */ /* 0x002fc8000f8e3cff */
[----:B------:R-:W-:-:S04]  /*2700*/  SHF.L.U32 R3, R2, 0x1f, RZ ;  /* 0x0000001f02037819 */ /* 0x000fc800000006ff */
[----:B------:R-:W1:Y:S02]  /*2710*/  SYNCS.PHASECHK.TRANS64.TRYWAIT P0, [UR4], R3 ;  /* 0x00000003ff0075a7 */ /* 0x000e640008001104 */
[----:B-1----:R-:W-:Y:S05]  /*2720*/  @!P0 BRA `(.L_x_44) ;  /* 0x0000007000748947 */ /* 0x002fea0003800000 */
.L_x_161:
[----:B------:R-:W-:-:S04]  /*2730*/  UIADD3 UR5, UPT, UPT, UR5, 0x1, URZ ;  /* 0x0000000105057890 */ /* 0x000fc8000fffe0ff */
[----:B------:R-:W-:-:S04]  /*2740*/  UISETP.NE.AND UP0, UPT, UR5, 0x8, UPT ;  /* 0x000000080500788c */ /* 0x000fc8000bf05270 */
[----:B------:R-:W-:Y:S02]  /*2750*/  USEL UR7, URZ, 0x1, UP0 ;  /* 0x00000001ff077887 */ /* 0x000fe40008000000 */
[----:B------:R-:W-:-:S04]  /*2760*/  USEL UR5, UR5, URZ, UP0 ;  /* 0x000000ff05057287 */ /* 0x000fc80008000000 */
[----:B------:R-:W-:Y:S01]  /*2770*/  ULEA UR4, UR5, UR6, 0x3 ;  /* 0x0000000605047291 */ /* 0x000fe2000f8e18ff */
[----:B------:R-:W-:-:S04]  /*2780*/  LOP3.LUT R2, R2, UR7, RZ, 0x3c, !PT ;  /* 0x0000000702027c12 */ /* 0x000fc8000f8e3cff */
[----:B-1----:R-:W-:-:S04]  /*2790*/  SHF.L.U32 R3, R2, 0x1f, RZ ;  /* 0x0000001f02037819 */ /* 0x002fc800000006ff */
[----:B------:R-:W1:Y:S02]  /*27a0*/  SYNCS.PHASECHK.TRANS64.TRYWAIT P0, [UR4], R3 ;  /* 0x00000003ff0075a7 */ /* 0x000e640008001104 */
[----:B-1----:R-:W-:Y:S05]  /*27b0*/  @!P0 BRA `(.L_x_45) ;  /* 0x0000007000688947 */ /* 0x002fea0003800000 */
.L_x_163:
        /* <DEDUP_REMOVED lines=9> */
.L_x_165:
        /* <DEDUP_REMOVED lines=9> */
.L_x_167:
        /* <DEDUP_REMOVED lines=9> */
.L_x_169:
        /* <DEDUP_REMOVED lines=9> */
.L_x_171:
[----:B------:R-:W-:-:S04]  /*2a00*/  UIADD3 UR5, UPT, UPT, UR5, 0x1, URZ ;  /* 0x0000000105057890 */ /* 0x000fc8000fffe0ff */
[----:B------:R-:W-:-:S04]  /*2a10*/  UISETP.NE.AND UP0, UPT, UR5, 0x8, UPT ;  /* 0x000000080500788c */ /* 0x000fc8000bf05270 */
[----:B------:R-:W-:Y:S02]  /*2a20*/  USEL UR4, URZ, 0x1, UP0 ;  /* 0x00000001ff047887 */ /* 0x000fe40008000000 */
[----:B------:R-:W-:-:S04]  /*2a30*/  USEL UR5, UR5, URZ, UP0 ;  /* 0x000000ff05057287 */ /* 0x000fc80008000000 */
[----:B------:R-:W-:Y:S01]  /*2a40*/  ULEA UR5, UR5, UR6, 0x3 ;  /* 0x0000000605057291 */ /* 0x000fe2000f8e18ff */
[----:B------:R-:W-:-:S04]  /*2a50*/  LOP3.LUT R2, R2, UR4, RZ, 0x3c, !PT ;  /* 0x0000000402027c12 */ /* 0x000fc8000f8e3cff */
[----:B------:R-:W-:Y:S01]  /*2a60*/  SHF.L.U32 R2, R2, 0x1f, RZ ;  /* 0x0000001f02027819 */ /* 0x000fe200000006ff */
[----:B-1-3--:R-:W-:-:S07]  /*2a70*/  IMAD.U32 R0, RZ, RZ, UR5 ;  /* 0x00000005ff007e24 */ /* 0x00afce000f8e00ff */
.L_x_50:
[----:B-1----:R1:W2:Y:S02]  /*2a80*/  SYNCS.PHASECHK.TRANS64.TRYWAIT P0, [R0+URZ], R2 ;  /* 0x00000002000075a7 */ /* 0x0022a400080011ff */
[----:B--2---:R-:W-:Y:S05]  /*2a90*/  @!P0 NANOSLEEP.SYNCS 0x989680 ;  /* 0x009896800000895d */ /* 0x004fea0003900000 */
[----:B------:R-:W2:Y:S02]  /*2aa0*/  @!P0 SYNCS.PHASECHK.TRANS64 P0, [R0+URZ], R2 ;  /* 0x00000002000085a7 */ /* 0x000ea400080010ff */
[----:B--2---:R-:W-:Y:S05]  /*2ab0*/  @P0 EXIT ;  /* 0x000000000000094d */ /* 0x004fea0003800000 */
[----:B------:R-:W-:Y:S05]  /*2ac0*/  BRA `(.L_x_50) ;  /* 0xfffffffc00ec7947 */ /* 0x000fea000383ffff */
.L_x_22:
[----:B------:R-:W-:-:S04]  /*2ad0*/  UISETP.NE.AND UP1, UPT, UR37, URZ, UPT ;  /* 0x000000ff2500728c */ /* 0x000fc8000bf25270 */
[----:B------:R-:W-:-:S09]  /*2ae0*/  UISETP.NE.OR UP1, UPT, UR10, 0x1, UP1 ;  /* 0x000000010a00788c */ /* 0x000fd20008f25670 */
[----:B------:R-:W-:Y:S05]  /*2af0*/  BRA.U UP1, `(.L_x_51) ;  /* 0x00000005014c7547 */ /* 0x000fea000b800000 */
[----:B------:R-:W-:Y:S01]  /*2b00*/  HFMA2 R11, -RZ, RZ, 0, 0 ;  /* 0x00000000ff0b7431 */ /* 0x000fe200000001ff */
[----:B------:R-:W-:Y:S01]  /*2b10*/  ISETP.GE.U32.AND P2, PT, R10, 0x2, PT ;  /* 0x000000020a00780c */ /* 0x000fe20003f46070 */
[----:B------:R-:W-:Y:S01]  /*2b20*/  IMAD.MOV.U32 R12, RZ, RZ, 0x1 ;  /* 0x00000001ff0c7424 */ /* 0x000fe200078e00ff */
[----:B------:R-:W-:Y:S01]  /*2b30*/  CS2R R8, SRZ ;  /* 0x0000000000087805 */ /* 0x000fe2000001ff00 */
[----:B------:R-:W-:Y:S01]  /*2b40*/  IMAD.MOV.U32 R3, RZ, RZ, RZ ;  /* 0x000000ffff037224 */ /* 0x000fe200078e00ff */
[----:B------:R-:W-:Y:S01]  /*2b50*/  UMOV UR4, 0x400 ;  /* 0x0000040000047882 */ /* 0x000fe20000000000 */
[----:B------:R-:W-:Y:S01]  /*2b60*/  UMOV UR6, URZ ;  /* 0x000000ff00067c82 */ /* 0x000fe20008000000 */
[----:B------:R-:W-:-:S12]  /*2b70*/  ULEA UR37, UR37, UR4, 0x18 ;  /* 0x0000000425257291 */ /* 0x000fd8000f8ec0ff */
.L_x_55:
[----:B------:R-:W-:Y:S02]  /*2b80*/  LEA R0, R3, UR37, 0x3 ;  /* 0x0000002503007c11 */ /* 0x000fe4000f8e18ff */
[----:B------:R-:W-:-:S03]  /*2b90*/  SHF.L.U32 R4, R8, 0x1f, RZ ;  /* 0x0000001f08047819 */ /* 0x000fc600000006ff */
[----:B------:R-:W-:Y:S01]  /*2ba0*/  VIADD R5, R0, 0x140 ;  /* 0x0000014000057836 */ /* 0x000fe20000000000 */
[----:B------:R-:W1:Y:S02]  /*2bb0*/  SYNCS.PHASECHK.TRANS64.TRYWAIT P0, [R0+URZ+0x130], R4 ;  /* 0x00013004000075a7 */ /* 0x000e6400080011ff */
[----:B-1----:R-:W-:Y:S05]  /*2bc0*/  @!P0 BRA `(.L_x_52) ;  /* 0x0000006c00dc8947 */ /* 0x002fea0003800000 */
.L_x_172:
[----:B------:R-:W-:Y:S01]  /*2bd0*/  ULEA UR5, UR6, UR37, 0x3 ;  /* 0x0000002506057291 */ /* 0x000fe2000f8e18ff */
[----:B-1----:R-:W-:Y:S01]  /*2be0*/  PRMT R0, RZ, 0x654, R5 ;  /* 0x00000654ff007816 */ /* 0x002fe20000000005 */
[----:B------:R-:W-:Y:S01]  /*2bf0*/  @!P2 IMAD.MOV.U32 R4, RZ, RZ, 0x10 ;  /* 0x00000010ff04a424 */ /* 0x000fe200078e00ff */
[----:B------:R-:W-:Y:S01]  /*2c00*/  SHF.L.U32 R5, R12, 0x1f, RZ ;  /* 0x0000001f0c057819 */ /* 0x000fe200000006ff */
[----:B------:R-:W-:Y:S01]  /*2c10*/  UIADD3 UR4, UPT, UPT, UR5, 0xd0, URZ ;  /* 0x000000d005047890 */ /* 0x000fe2000fffe0ff */
[----:B------:R1:W-:Y:S05]  /*2c20*/  SYNCS.ARRIVE.TRANS64.RED.A1T0 RZ, [R0+URZ], RZ ;  /* 0x000000ff00ff79a7 */ /* 0x0003ea00081004ff */
[----:B------:R-:W-:Y:S01]  /*2c30*/  IMAD.U32 R6, RZ, RZ, UR4 ;  /* 0x00000004ff067e24 */ /* 0x000fe2000f8e00ff */
[----:B------:R-:W2:Y:S04]  /*2c40*/  SYNCS.PHASECHK.TRANS64.TRYWAIT P0, [UR5+0xe0], R5 ;  /* 0x0000e005ff0075a7 */ /* 0x000ea80008001105 */
[----:B------:R-:W-:Y:S01]  /*2c50*/  PRMT R6, R10, 0x654, R6 ;  /* 0x000006540a067816 */ /* 0x000fe20000000006 */
[----:B-12---:R-:W-:Y:S06]  /*2c60*/  @!P0 BRA `(.L_x_53) ;  /* 0x0000006c00c88947 */ /* 0x006fec0003800000 */
.L_x_174:
[----:B------:R-:W-:Y:S01]  /*2c70*/  ULEA UR4, UR6, UR37, 0x4 ;  /* 0x0000002506047291 */ /* 0x000fe2000f8e20ff */
[----:B------:R-:W-:Y:S01]  /*2c80*/  SEL R2, R6, R2, !P2 ;  /* 0x0000000206027207 */ /* 0x000fe20005000000 */
[----:B------:R-:W-:Y:S01]  /*2c90*/  UIADD3 UR5, UPT, UPT, UR5, 0xd0, URZ ;  /* 0x000000d005057890 */ /* 0x000fe2000fffe0ff */
[----:B-1----:R-:W-:Y:S01]  /*2ca0*/  LEA R0, R11, UR37, 0x3 ;  /* 0x000000250b007c11 */ /* 0x002fe2000f8e18ff */
[----:B------:R-:W-:Y:S01]  /*2cb0*/  UIADD3 UR4, UPT, UPT, UR4, 0x160, URZ ;  /* 0x0000016004047890 */ /* 0x000fe2000fffe0ff */
[----:B------:R1:W-:Y:S01]  /*2cc0*/  @!P2 SYNCS.ARRIVE.TRANS64.RED RZ, [R2+URZ], R4 ;  /* 0x0000000402ffa9a7 */ /* 0x0003e200080004ff */
[----:B------:R-:W-:Y:S01]  /*2cd0*/  UIADD3 UR6, UPT, UPT, UR6, 0x1, URZ ;  /* 0x0000000106067890 */ /* 0x000fe2000fffe0ff */
[----:B------:R-:W-:-:S03]  /*2ce0*/  VIADD R3, R3, 0x1 ;  /* 0x0000000103037836 */ /* 0x000fc60000000000 */
[----:B------:R-:W-:Y:S02]  /*2cf0*/  UISETP.NE.AND UP0, UPT, UR6, 0x2, UPT ;  /* 0x000000020600788c */ /* 0x000fe4000bf05270 */
[----:B------:R-:W-:Y:S01]  /*2d00*/  ISETP.NE.AND P0, PT, R3, 0x2, PT ;  /* 0x000000020300780c */ /* 0x000fe20003f05270 */
[----:B------:R-:W-:Y:S06]  /*2d10*/  UGETNEXTWORKID.BROADCAST [UR4], [UR5] ;  /* 0x00000000040073ca */ /* 0x000fec0008000100 */
[----:B------:R-:W-:Y:S02]  /*2d20*/  USEL UR4, URZ, 0x1, UP0 ;  /* 0x00000001ff047887 */ /* 0x000fe40008000000 */
[----:B------:R-:W-:-:S04]  /*2d30*/  USEL UR6, UR6, URZ, UP0 ;  /* 0x000000ff06067287 */ /* 0x000fc80008000000 */
[----:B------:R-:W-:Y:S02]  /*2d40*/  LOP3.LUT R12, R12, UR4, RZ, 0x3c, !PT ;  /* 0x000000040c0c7c12 */ /* 0x000fe4000f8e3cff */
[----:B-1----:R-:W-:-:S04]  /*2d50*/  SHF.L.U32 R4, R9, 0x1f, RZ ;  /* 0x0000001f09047819 */ /* 0x002fc800000006ff */
[----:B------:R-:W1:Y:S02]  /*2d60*/  SYNCS.PHASECHK.TRANS64.TRYWAIT P1, [R0+URZ+0xd0], R4 ;  /* 0x0000d004000075a7 */ /* 0x000e6400080211ff */
[----:B-1----:R-:W-:Y:S05]  /*2d70*/  @!P1 BRA `(.L_x_54) ;  /* 0x0000006c009c9947 */ /* 0x002fea0003800000 */
.L_x_175:
[----:B-1----:R-:W-:Y:S01]  /*2d80*/  LEA R4, R11, UR37, 0x4 ;  /* 0x000000250b047c11 */ /* 0x002fe2000f8e20ff */
[----:B------:R-:W-:Y:S01]  /*2d90*/  VIADD R0, R0, 0xe0 ;  /* 0x000000e000007836 */ /* 0x000fe20000000000 */
[----:B------:R-:W-:Y:S01]  /*2da0*/  SEL R3, R3, RZ, P0 ;  /* 0x000000ff03037207 */ /* 0x000fe20000000000 */
[----:B------:R-:W-:-:S03]  /*2db0*/  VIADD R11, R11, 0x1 ;  /* 0x000000010b0b7836 */ /* 0x000fc60000000000 */
[----:B------:R-:W1:Y:S01]  /*2dc0*/  LDS.128 R4, [R4+0x160] ;  /* 0x0001600004047984 */ /* 0x000e620000000c00 */
[----:B------:R-:W-:Y:S02]  /*2dd0*/  PRMT R0, RZ, 0x654, R0 ;  /* 0x00000654ff007816 */ /* 0x000fe40000000000 */
[C---:B------:R-:W-:Y:S01]  /*2de0*/  ISETP.NE.AND P1, PT, R11.reuse, 0x2, PT ;  /* 0x000000020b00780c */ /* 0x040fe20003f25270 */
[----:B------:R-:W-:Y:S01]  /*2df0*/  @!PT LDS RZ, [RZ] ;  /* 0x00000000fffff984 */ /* 0x000fe20000000800 */
[----:B------:R-:W-:Y:S01]  /*2e00*/  @!PT LDS RZ, [RZ] ;  /* 0x00000000fffff984 */ /* 0x000fe20000000800 */
[----:B------:R-:W-:Y:S01]  /*2e10*/  @!PT LDS RZ, [RZ] ;  /* 0x00000000fffff984 */ /* 0x000fe20000000800 */
[----:B------:R-:W-:Y:S01]  /*2e20*/  @!PT LDS RZ, [RZ] ;  /* 0x00000000fffff984 */ /* 0x000fe20000000800 */
[----:B------:R2:W-:Y:S06]  /*2e30*/  MEMBAR.ALL.CTA ;  /* 0x0000000000007992 */ /* 0x0005ec0000008000 */
[----:B--2---:R-:W2:Y:S01]  /*2e40*/  FENCE.VIEW.ASYNC.S ;  /* 0x00000000000073c6 */ /* 0x004ea20000000000 */
[----:B------:R-:W-:Y:S01]  /*2e50*/  SEL R11, R11, RZ, P1 ;  /* 0x000000ff0b0b7207 */ /* 0x000fe20000800000 */
[----:B--2---:R2:W-:Y:S01]  /*2e60*/  SYNCS.ARRIVE.TRANS64.RED.A1T0 RZ, [R0+URZ], RZ ;  /* 0x000000ff00ff79a7 */ /* 0x0045e200081004ff */
[----:B-1----:R-:W-:-:S02]  /*2e70*/  LOP3.LUT P3, RZ, R6, 0x1, RZ, 0xc0, !PT ;  /* 0x0000000106ff7812 */ /* 0x002fc4000786c0ff */
[----:B------:R-:W-:-:S04]  /*2e80*/  SEL R4, RZ, 0x1, P1 ;  /* 0x00000001ff047807 */ /* 0x000fc80000800000 */
[----:B------:R-:W-:Y:S02]  /*2e90*/  LOP3.LUT R9, R9, R4, RZ, 0x3c, !PT ;  /* 0x0000000409097212 */ /* 0x000fe400078e3cff */
[----:B--2---:R-:W-:-:S04]  /*2ea0*/  SEL R0, RZ, 0x1, P0 ;  /* 0x00000001ff007807 */ /* 0x004fc80000000000 */
[----:B------:R-:W-:Y:S01]  /*2eb0*/  LOP3.LUT R8, R8, R0, RZ, 0x3c, !PT ;  /* 0x0000000008087212 */ /* 0x000fe200078e3cff */
[----:B------:R-:W-:Y:S06]  /*2ec0*/  @P3 BRA `(.L_x_55) ;  /* 0xfffffffc002c3947 */ /* 0x000fec000383ffff */
[----:B------:R-:W-:Y:S01]  /*2ed0*/  ULEA UR5, UR6, UR37, 0x3 ;  /* 0x0000002506057291 */ /* 0x000fe2000f8e18ff */
[----:B------:R-:W-:-:S08]  /*2ee0*/  SHF.L.U32 R2, R12, 0x1f, RZ ;  /* 0x0000001f0c027819 */ /* 0x000fd000000006ff */
[----:B------:R-:W1:Y:S02]  /*2ef0*/  SYNCS.PHASECHK.TRANS64 P0, [UR5+0xe0], R2 ;  /* 0x0000e002ff0075a7 */ /* 0x000e640008001005 */
[----:B-1----:R-:W-:Y:S05]  /*2f00*/  @P0 BRA `(.L_x_56) ;  /* 0x0000000000080947 */ /* 0x002fea0003800000 */
[----:B------:R-:W1:Y:S02]  /*2f10*/  SYNCS.PHASECHK.TRANS64.TRYWAIT P0, [UR5+0xe0], R2 ;  /* 0x0000e002ff0075a7 */ /* 0x000e640008001105 */
[----:B-1----:R-:W-:Y:S05]  /*2f20*/  @!P0 BRA `(.L_x_57) ;  /* 0x0000006c00448947 */ /* 0x002fea0003800000 */
.L_x_56:
[----:B------:R-:W-:-:S04]  /*2f30*/  UIADD3 UR4, UPT, UPT, UR6, 0x1, URZ ;  /* 0x0000000106047890 */ /* 0x000fc8000fffe0ff */
[----:B------:R-:W-:-:S04]  /*2f40*/  UISETP.NE.AND UP0, UPT, UR4, 0x2, UPT ;  /* 0x000000020400788c */ /* 0x000fc8000bf05270 */
[----:B------:R-:W-:Y:S02]  /*2f50*/  USEL UR7, URZ, 0x1, UP0 ;  /* 0x00000001ff077887 */ /* 0x000fe40008000000 */
[----:B------:R-:W-:-:S04]  /*2f60*/  USEL UR4, UR4, URZ, UP0 ;  /* 0x000000ff04047287 */ /* 0x000fc80008000000 */
[----:B------:R-:W-:Y:S01]  /*2f70*/  ULEA UR4, UR4, UR37, 0x3 ;  /* 0x0000002504047291 */ /* 0x000fe2000f8e18ff */
[----:B-1----:R-:W-:-:S04]  /*2f80*/  LOP3.LUT R2, R12, UR7, RZ, 0x3c, !PT ;  /* 0x000000070c027c12 */ /* 0x002fc8000f8e3cff */
[----:B------:R-:W-:-:S04]  /*2f90*/  SHF.L.U32 R0, R2, 0x1f, RZ ;  /* 0x0000001f02007819 */ /* 0x000fc800000006ff */
[----:B------:R-:W1:Y:S02]  /*2fa0*/  SYNCS.PHASECHK.TRANS64 P0, [UR4+0xe0], R0 ;  /* 0x0000e000ff0075a7 */ /* 0x000e640008001004 */
[----:B-1----:R-:W-:Y:S05]  /*2fb0*/  @P0 EXIT ;  /* 0x000000000000094d */ /* 0x002fea0003800000 */
[----:B------:R-:W-:Y:S02]  /*2fc0*/  SHF.L.U32 R2, R2, 0x1f, RZ ;  /* 0x0000001f02027819 */ /* 0x000fe400000006ff */
[----:B------:R-:W-:-:S07]  /*2fd0*/  MOV R0, UR4 ;  /* 0x0000000400007c02 */ /* 0x000fce0008000f00 */
.L_x_58:
[----:B-1----:R1:W2:Y:S02]  /*2fe0*/  SYNCS.PHASECHK.TRANS64.TRYWAIT P0, [R0+URZ+0xe0], R2 ;  /* 0x0000e002000075a7 */ /* 0x0022a400080011ff */
[----:B--2---:R-:W-:Y:S05]  /*2ff0*/  @!P0 NANOSLEEP.SYNCS 0x989680 ;  /* 0x009896800000895d */ /* 0x004fea0003900000 */
[----:B------:R-:W2:Y:S02]  /*3000*/  @!P0 SYNCS.PHASECHK.TRANS64 P0, [R0+URZ+0xe0], R2 ;  /* 0x0000e002000085a7 */ /* 0x000ea400080010ff */
[----:B--2---:R-:W-:Y:S05]  /*3010*/  @P0 EXIT ;  /* 0x000000000000094d */ /* 0x004fea0003800000 */
[----:B------:R-:W-:Y:S05]  /*3020*/  BRA `(.L_x_58) ;  /* 0xfffffffc00ec7947 */ /* 0x000fea000383ffff */
.L_x_51:
[----:B------:R-:W-:Y:S05]  /*3030*/  BRA.U UP4, `(.L_x_59) ;  /* 0x0000001104d87547 */ /* 0x000fea000b800000 */
[----:B------:R-:W-:Y:S01]  /*3040*/  UMOV UR6, 0x40 ;  /* 0x0000004000067882 */ /* 0x000fe20000000000 */
[----:B------:R-:W-:Y:S01]  /*3050*/  NOP ;  /* 0x0000000000007918 */ /* 0x000fe20000000000 */
[----:B------:R-:W-:Y:S01]  /*3060*/  ULEA UR6, UR37, UR6, 0x18 ;  /* 0x0000000625067291 */ /* 0x000fe2000f8ec0ff */
[----:B------:R-:W-:Y:S02]  /*3070*/  UMOV UR7, 0x400 ;  /* 0x0000040000077882 */ /* 0x000fe40000000000 */
[----:B------:R-:W-:-:S06]  /*3080*/  ULEA UR37, UR37, UR7, 0x18 ;  /* 0x0000000725257291 */ /* 0x000fcc000f8ec0ff */
[----:B------:R-:W1:Y:S02]  /*3090*/  LDS.U8 R2, [UR6+0x1c] ;  /* 0x00001c06ff027984 */ /* 0x000e640008000000 */
[----:B-1----:R-:W-:-:S13]  /*30a0*/  ISETP.NE.AND P0, PT, R2, RZ, PT ;  /* 0x000000ff0200720c */ /* 0x002fda0003f05270 */
[----:B------:R-:W-:Y:S05]  /*30b0*/  @P0 BRA `(.L_x_60) ;  /* 0x0000000400080947 */ /* 0x000fea0003800000 */
[----:B------:R-:W-:Y:S02]  /*30c0*/  UISETP.NE.U32.AND UP0, UPT, UR5, 0x1, UPT ;  /* 0x000000010500788c */ /* 0x000fe4000bf05070 */
[----:B------:R-:W-:-:S07]  /*30d0*/  UIADD3 UR8, UPT, UPT, UR6, 0x8, URZ ;  /* 0x0000000806087890 */ /* 0x000fce000fffe0ff */
[----:B------:R-:W-:Y:S05]  /*30e0*/  BRA.U !UP0, `(.L_x_61) ;  /* 0x00000001089c7547 */ /* 0x000fea000b800000 */
[----:B------:R-:W-:Y:S01]  /*30f0*/  ELECT P0, URZ, PT ;  /* 0x0000000000ff782f */ /* 0x000fe20003800000 */
[----:B------:R-:W-:-:S12]  /*3100*/  BSSY B0, `(.L_x_61) ;  /* 0x0000025000007945 */ /* 0x000fd80003800000 */
[----:B------:R-:W-:Y:S05]  /*3110*/  @!P0 BRA `(.L_x_62) ;  /* 0x00000000008c8947 */ /* 0x000fea0003800000 */
[----:B------:R-:W-:-:S05]  /*3120*/  UMOV UR7, 0x10 ;  /* 0x0000001000077882 */ /* 0x000fca0000000000 */
[----:B------:R-:W-:Y:S04]  /*3130*/  DEPBAR.LE SB1, 0x36 ;  /* 0x00009d800000791a */ /* 0x000fe80000000000 */
[----:B------:R-:W1:Y:S02]  /*3140*/  UTCATOMSWS.2CTA.FIND_AND_SET.ALIGN UP1, UR7, UR7 ;  /* 0x00000007000775e3 */ /* 0x000e640008220800 */
[----:B-1----:R-:W-:Y:S01]  /*3150*/  MOV R10, UR7 ;  /* 0x00000007000a7c02 */ /* 0x002fe20008000f00 */
[----:B------:R-:W-:Y:S06]  /*3160*/  BRA.U UP1, `(.L_x_63) ;  /* 0x0000000101187547 */ /* 0x000fec000b800000 */
.L_x_64:
[----:B------:R-:W-:Y:S05]  /*3170*/  NANOSLEEP 0x64 ;  /* 0x000000640000795d */ /* 0x000fea0003800000 */
[----:B------:R-:W-:-:S05]  /*3180*/  UMOV UR7, 0x10 ;  /* 0x0000001000077882 */ /* 0x000fca0000000000 */
[----:B------:R-:W-:Y:S04]  /*3190*/  DEPBAR.LE SB1, 0x36 ;  /* 0x00009d800000791a */ /* 0x000fe80000000000 */
[----:B------:R-:W1:Y:S02]  /*31a0*/  UTCATOMSWS.2CTA.FIND_AND_SET.ALIGN UP1, UR7, UR7 ;  /* 0x00000007000775e3 */ /* 0x000e640008220800 */
[----:B-1----:R-:W-:Y:S01]  /*31b0*/  MOV R10, UR7 ;  /* 0x00000007000a7c02 */ /* 0x002fe20008000f00 */
[----:B------:R-:W-:Y:S05]  /*31c0*/  BRA.U !UP1, `(.L_x_64) ;  /* 0xfffffffd09e87547 */ /* 0x000fea000b83ffff */
.L_x_63:
[----:B------:R-:W1:Y:S01]  /*31d0*/  LDS R5, [UR6+0x10] ;  /* 0x00001006ff057984 */ /* 0x000e620008000800 */
[----:B------:R-:W-:Y:S01]  /*31e0*/  IMAD.U32 R3, RZ, RZ, UR37 ;  /* 0x00000025ff037e24 */ /* 0x000fe2000f8e00ff */
[----:B------:R-:W-:-:S03]  /*31f0*/  MOV R2, UR4 ;  /* 0x0000000400027c02 */ /* 0x000fc60008000f00 */
[----:B------:R-:W-:Y:S01]  /*3200*/  VIADD R3, R3, 0x180 ;  /* 0x0000018003037836 */ /* 0x000fe20000000000 */
[----:B-1----:R-:W-:-:S04]  /*3210*/  SHF.L.U32 R5, R5, 0x1f, RZ ;  /* 0x0000001f05057819 */ /* 0x002fc800000006ff */
[----:B------:R-:W1:Y:S02]  /*3220*/  SYNCS.PHASECHK.TRANS64.TRYWAIT P0, [UR6+0x8], R5 ;  /* 0x00000805ff0075a7 */ /* 0x000e640008001106 */
[----:B-1----:R-:W-:Y:S05]  /*3230*/  @P0 BRA `(.L_x_65) ;  /* 0x0000000000080947 */ /* 0x002fea0003800000 */
[----:B------:R-:W1:Y:S02]  /*3240*/  SYNCS.PHASECHK.TRANS64.TRYWAIT P0, [UR6+0x8], R5 ;  /* 0x00000805ff0075a7 */ /* 0x000e640008001106 */
[----:B-1----:R-:W-:Y:S05]  /*3250*/  @!P0 BRA `(.L_x_66) ;  /* 0x0000006800908947 */ /* 0x002fea0003800000 */
.L_x_65:
[----:B-1----:R-:W-:Y:S01]  /*3260*/  HFMA2 R4, -RZ, RZ, 0, 5.9604644775390625e-08 ;  /* 0x00000001ff047431 */ /* 0x002fe200000001ff */
[----:B------:R-:W-:Y:S01]  /*3270*/  UPRMT UR7, UR4, 0x654, UR8 ;  /* 0x0000065404077896 */ /* 0x000fe20008000008 */
[----:B------:R-:W-:Y:S01]  /*3280*/  IMAD.MOV.U32 R7, RZ, RZ, 0xffff ;  /* 0x0000ffffff077424 */ /* 0x000fe200078e00ff */
[----:B------:R-:W-:Y:S01]  /*3290*/  PRMT R2, R2, 0x654, R3 ;  /* 0x0000065402027816 */ /* 0x000fe20000000003 */
[----:B------:R-:W-:Y:S02]  /*32a0*/  IMAD.MOV.U32 R5, RZ, RZ, 0x4 ;  /* 0x00000004ff057424 */ /* 0x000fe400078e00ff */
[----:B------:R-:W-:Y:S01]  /*32b0*/  IMAD.SHL.U32 R9, R10, 0x20, RZ ;  /* 0x000000200a097824 */ /* 0x000fe200078e00ff */
[----:B------:R-:W-:Y:S02]  /*32c0*/  MOV R3, UR7 ;  /* 0x0000000700037c02 */ /* 0x000fe40008000f00 */
[-C--:B------:R-:W-:Y:S01]  /*32d0*/  SHF.L.U32 R7, R7, R10.reuse, RZ ;  /* 0x0000000a07077219 */ /* 0x080fe200000006ff */
[----:B------:R1:W-:Y:S01]  /*32e0*/  SYNCS.ARRIVE.TRANS64.RED RZ, [UR7], R5 ;  /* 0x00000005ffff79a7 */ /* 0x0003e20008000407 */
[----:B------:R-:W-:Y:S01]  /*32f0*/  SHF.L.U32 R6, R4, R10, RZ ;  /* 0x0000000a04067219 */ /* 0x000fe200000006ff */
[----:B------:R1:W-:Y:S04]  /*3300*/  STS [UR37+0x180], R9 ;  /* 0x00018009ff007988 */ /* 0x0003e80008000825 */
[----:B------:R1:W-:Y:S04]  /*3310*/  STAS [R2.64], R10 ;  /* 0x0000000a02007dbd */ /* 0x0003e8000c0008ff */
[----:B------:R1:W-:Y:S04]  /*3320*/  ATOMS.OR RZ, [UR6+0x14], R7 ;  /* 0x00001407ffff798c */ /* 0x0003e8000b000006 */
[----:B------:R1:W-:Y:S04]  /*3330*/  ATOMS.OR RZ, [UR6+0x18], R6 ;  /* 0x00001806ffff798c */ /* 0x0003e8000b000006 */
[----:B------:R1:W-:Y:S02]  /*3340*/  ATOMS.XOR RZ, [UR6+0x10], R4 ;  /* 0x00001004ffff798c */ /* 0x0003e4000b800006 */
.L_x_62:
[----:B------:R-:W-:Y:S05]  /*3350*/  BSYNC B0 ;  /* 0x0000000000007941 */ /* 0x000fea0003800000 */
.L_x_61:
[----:B------:R-:W-:Y:S05]  /*3360*/  BRA.U UP0, `(.L_x_67) ;  /* 0x00000001006c7547 */ /* 0x000fea000b800000 */
[----:B------:R-:W-:-:S03]  /*3370*/  UMOV UR7, 0xffffffff ;  /* 0xffffffff00077882 */ /* 0x000fc60000000000 */
[----:B------:R-:W-:Y:S05]  /*3380*/  BRA.DIV UR7, `(.L_x_68) ;  /* 0x0000006a075c7947 */ /* 0x000fea000b800000 */
[----:B------:R-:W-:-:S13]  /*3390*/  ELECT P6, URZ, PT ;  /* 0x0000000000ff782f */ /* 0x000fda00038c0000 */
.L_x_179:
[----:B------:R-:W-:Y:S05]  /*33a0*/  @!P6 BRA `(.L_x_67) ;  /* 0x00000000005ce947 */ /* 0x000fea0003800000 */
[----:B-1----:R-:W1:Y:S02]  /*33b0*/  LDS R3, [UR6+0x10] ;  /* 0x00001006ff037984 */ /* 0x002e640008000800 */
[----:B-1----:R-:W-:-:S04]  /*33c0*/  SHF.L.U32 R3, R3, 0x1f, RZ ;  /* 0x0000001f03037819 */ /* 0x002fc800000006ff */
[----:B------:R-:W1:Y:S02]  /*33d0*/  SYNCS.PHASECHK.TRANS64.TRYWAIT P0, [UR6+0x8], R3 ;  /* 0x00000803ff0075a7 */ /* 0x000e640008001106 */
[----:B-1----:R-:W-:Y:S05]  /*33e0*/  @P0 BRA `(.L_x_69) ;  /* 0x0000000000080947 */ /* 0x002fea0003800000 */
[----:B------:R-:W1:Y:S02]  /*33f0*/  SYNCS.PHASECHK.TRANS64.TRYWAIT P0, [UR6+0x8], R3 ;  /* 0x00000803ff0075a7 */ /* 0x000e640008001106 */
[----:B-1----:R-:W-:Y:S05]  /*3400*/  @!P0 BRA `(.L_x_70) ;  /* 0x00000068005c8947 */ /* 0x002fea0003800000 */
.L_x_69:
[----:B------:R-:W2:Y:S01]  /*3410*/  LDS R5, [UR37+0x180] ;  /* 0x00018025ff057984 */ /* 0x000ea20008000800 */
[----:B-1----:R-:W-:Y:S02]  /*3420*/  HFMA2 R2, -RZ, RZ, 0, 5.9604644775390625e-08 ;  /* 0x00000001ff027431 */ /* 0x002fe400000001ff */
[----:B------:R-:W-:Y:S01]  /*3430*/  IMAD.MOV.U32 R3, RZ, RZ, 0xffff ;  /* 0x0000ffffff037424 */ /* 0x000fe200078e00ff */
[----:B------:R-:W-:Y:S01]  /*3440*/  UPRMT UR7, UR4, 0x654, UR8 ;  /* 0x0000065404077896 */ /* 0x000fe20008000008 */
[----:B--2---:R-:W-:-:S03]  /*3450*/  IMAD.SHL.U32 R4, R5, 0x20, RZ ;  /* 0x0000002005047824 */ /* 0x004fc600078e00ff */
[-C--:B------:R-:W-:Y:S02]  /*3460*/  SHF.L.U32 R3, R3, R5.reuse, RZ ;  /* 0x0000000503037219 */ /* 0x080fe400000006ff */
[----:B------:R-:W-:Y:S01]  /*3470*/  SHF.L.U32 R5, R2, R5, RZ ;  /* 0x0000000502057219 */ /* 0x000fe200000006ff */
[----:B------:R2:W-:Y:S04]  /*3480*/  STS [UR37+0x180], R4 ;  /* 0x00018004ff007988 */ /* 0x0005e80008000825 */
[----:B------:R2:W-:Y:S04]  /*3490*/  ATOMS.OR RZ, [UR6+0x14], R3 ;  /* 0x00001403ffff798c */ /* 0x0005e8000b000006 */
[----:B------:R2:W-:Y:S01]  /*34a0*/  ATOMS.OR RZ, [UR6+0x18], R5 ;  /* 0x00001805ffff798c */ /* 0x0005e2000b000006 */
[----:B------:R-:W-:Y:S03]  /*34b0*/  SYNCS.ARRIVE.TRANS64.RED.A1T0 RZ, [UR7], RZ ;  /* 0x000000ffffff79a7 */ /* 0x000fe60008100407 */
[----:B------:R2:W-:Y:S01]  /*34c0*/  ATOMS.XOR RZ, [UR6+0x10], R2 ;  /* 0x00001002ffff798c */ /* 0x0005e2000b800006 */
[----:B------:R-:W-:Y:S05]  /*34d0*/  BRA `(.L_x_67) ;  /* 0x0000000000107947 */ /* 0x000fea0003800000 */
.L_x_60:
[----:B------:R-:W-:-:S05]  /*34e0*/  MOV R2, 0xffffffff ;  /* 0xffffffff00027802 */ /* 0x000fca0000000f00 */
[----:B------:R1:W-:Y:S02]  /*34f0*/  STS [UR37+0x180], R2 ;  /* 0x00018002ff007988 */ /* 0x0003e40008000825 */
[----:B-1----:R-:W-:Y:S02]  /*3500*/  MOV R2, 0x3520 ;  /* 0x0000352000027802 */ /* 0x002fe40000000f00 */
[----:B-----5:R-:W-:Y:S05]  /*3510*/  CALL.REL.NOINC `($__internal_1_$__cuda_sm10x_tcgen05_guardrail_trap_phase_invalid_during_alloc) ;  /* 0x0000007000307944 */ /* 0x020fea0003c00000 */
.L_x_67:
[----:B------:R-:W-:Y:S05]  /*3520*/  WARPSYNC.ALL ;  /* 0x0000000000007948 */ /* 0x000fea0003800000 */
[----:B------:R-:W3:Y:S01]  /*3530*/  S2UR UR7, SR_CgaCtaId ;  /* 0x00000000000779c3 */ /* 0x000ee20000008800 */
[----:B------:R-:W-:Y:S01]  /*3540*/  UMOV UR6, 0x400 ;  /* 0x0000040000067882 */ /* 0x000fe20000000000 */
[----:B------:R-:W-:-:S06]  /*3550*/  NOP ;  /* 0x0000000000007918 */ /* 0x000fcc0000000000 */
[----:B------:R-:W-:Y:S06]  /*3560*/  BAR.ARV 0x6, 0xa0 ;  /* 0x0182800000007b1d */ /* 0x000fec0000002000 */
[----:B------:R-:W4:Y:S01]  /*3570*/  LDCU UR8, c[0x0][0x38c] ;  /* 0x00007180ff0877ac */ /* 0x000f220008000800 */
[----:B------:R-:W-:Y:S01]  /*3580*/  LOP3.LUT R0, R0, 0xffff, RZ, 0xc0, !PT ;  /* 0x0000ffff00007812 */ /* 0x000fe200078ec0ff */
[----:B-1----:R-:W-:Y:S01]  /*3590*/  IMAD.MOV.U32 R9, RZ, RZ, 0x1 ;  /* 0x00000001ff097424 */ /* 0x002fe200078e00ff */
[----:B------:R-:W-:Y:S01]  /*35a0*/  LOP3.LUT R8, R8, 0xffff, RZ, 0xc0, !PT ;  /* 0x0000ffff08087812 */ /* 0x000fe200078ec0ff */
[----:B------:R-:W-:Y:S01]  /*35b0*/  UMOV UR19, URZ ;  /* 0x000000ff00137c82 */ /* 0x000fe20008000000 */
[----:B------:R-:W-:Y:S01]  /*35c0*/  R2UR UR11, R0 ;  /* 0x00000000000b72ca */ /* 0x000fe200000e0000 */
[----:B------:R-:W-:Y:S01]  /*35d0*/  UMOV UR18, URZ ;  /* 0x000000ff00127c82 */ /* 0x000fe20008000000 */
[----:B------:R-:W-:Y:S01]  /*35e0*/  R2UR UR12, R8 ;  /* 0x00000000080c72ca */ /* 0x000fe200000e0000 */
[----:B------:R-:W-:Y:S01]  /*35f0*/  IMAD.MOV.U32 R8, RZ, RZ, RZ ;  /* 0x000000ffff087224 */ /* 0x000fe200078e00ff */
[----:B------:R-:W-:Y:S01]  /*3600*/  UMOV UR17, URZ ;  /* 0x000000ff00117c82 */ /* 0x000fe20008000000 */
[----:B---3--:R-:W-:-:S02]  /*3610*/  ULEA UR7, UR7, UR6, 0x18 ;  /* 0x0000000607077291 */ /* 0x008fc4000f8ec0ff */
[----:B------:R-:W-:Y:S02]  /*3620*/  UISETP.NE.AND UP2, UPT, UR5, URZ, UPT ;  /* 0x000000ff0500728c */ /* 0x000fe4000bf45270 */
[----:B------:R-:W-:Y:S02]  /*3630*/  UIADD3 UR13, UPT, UPT, UR7, 0x8400, URZ ;  /* 0x00008400070d7890 */ /* 0x000fe4000fffe0ff */
[----:B------:R-:W-:Y:S02]  /*3640*/  UIADD3 UR14, UPT, UPT, UR7, 0x28400, URZ ;  /* 0x00028400070e7890 */ /* 0x000fe4000fffe0ff */
[----:B----4-:R-:W-:Y:S01]  /*3650*/  UIADD3 UR8, UPT, UPT, UR8, 0x3f, URZ ;  /* 0x0000003f08087890 */ /* 0x010fe2000fffe0ff */
[----:B--2---:R-:W1:Y:S01]  /*3660*/  LDS R2, [UR7+0x180] ;  /* 0x00018007ff027984 */ /* 0x004e620008000800 */
[----:B------:R-:W-:Y:S02]  /*3670*/  USHF.R.U32.HI UR13, URZ, 0x4, UR13 ;  /* 0x00000004ff0d7899 */ /* 0x000fe4000801160d */
[----:B------:R-:W-:-:S02]  /*3680*/  USHF.R.S32.HI UR6, URZ, 0x1f, UR8 ;  /* 0x0000001fff067899 */ /* 0x000fc40008011408 */
[----:B------:R-:W-:Y:S02]  /*3690*/  USHF.R.U32.HI UR14, URZ, 0x4, UR14 ;  /* 0x00000004ff0e7899 */ /* 0x000fe4000801160e */
[----:B------:R-:W-:Y:S02]  /*36a0*/  ULEA.HI UR6, UR6, UR8, URZ, 0x6 ;  /* 0x0000000806067291 */ /* 0x000fe4000f8f30ff */
[----:B------:R-:W-:Y:S02]  /*36b0*/  ULOP3.LUT UR13, UR13, 0x3fff, URZ, 0xc0, !UPT ;  /* 0x00003fff0d0d7892 */ /* 0x000fe4000f8ec0ff */
[----:B------:R-:W-:Y:S02]  /*36c0*/  USHF.R.S32.HI UR6, URZ, 0x6, UR6 ;  /* 0x00000006ff067899 */ /* 0x000fe40008011406 */
[----:B------:R-:W-:Y:S02]  /*36d0*/  ULOP3.LUT UR14, UR14, 0x3fff, URZ, 0xc0, !UPT ;  /* 0x00003fff0e0e7892 */ /* 0x000fe4000f8ec0ff */
[----:B------:R-:W-:Y:S01]  /*36e0*/  UISETP.LT.AND UP0, UPT, UR6, 0x1, UPT ;  /* 0x000000010600788c */ /* 0x000fe2000bf01270 */
[----:B------:R-:W-:Y:S01]  /*36f0*/  UMOV UR28, 0x0 ;  /* 0x00000000001c7882 */ /* 0x000fe20000000000 */
[----:B------:R-:W-:Y:S01]  /*3700*/  UMOV UR29, 0x10200010 ;  /* 0x10200010001d7882 */ /* 0x000fe20000000000 */
[----:B------:R-:W-:-:S02]  /*3710*/  ULOP3.LUT UR13, UR13, 0x10000, URZ, 0xfc, !UPT ;  /* 0x000100000d0d7892 */ /* 0x000fc4000f8efcff */
[----:B------:R-:W-:Y:S02]  /*3720*/  ULOP3.LUT UR14, UR14, 0x10000, URZ, 0xfc, !UPT ;  /* 0x000100000e0e7892 */ /* 0x000fe4000f8efcff */
[----:B------:R-:W-:Y:S01]  /*3730*/  USEL UR20, UR6, 0x1, !UP0 ;  /* 0x0000000106147887 */ /* 0x000fe2000c000000 */
[----:B------:R-:W-:Y:S01]  /*3740*/  UMOV UR26, 0x0 ;  /* 0x00000000001a7882 */ /* 0x000fe20000000000 */
[----:B------:R-:W-:Y:S01]  /*3750*/  UMOV UR27, 0x10200010 ;  /* 0x10200010001b7882 */ /* 0x000fe20000000000 */
[----:B------:R-:W-:Y:S01]  /*3760*/  UMOV UR24, 0x0 ;  /* 0x0000000000187882 */ /* 0x000fe20000000000 */
[----:B------:R-:W-:Y:S01]  /*3770*/  UMOV UR25, 0x10200010 ;  /* 0x1020001000197882 */ /* 0x000fe20000000000 */
[----:B------:R-:W-:Y:S01]  /*3780*/  UMOV UR22, 0x0 ;  /* 0x0000000000167882 */ /* 0x000fe20000000000 */
[----:B------:R-:W-:Y:S01]  /*3790*/  UMOV UR23, 0x10200010 ;  /* 0x1020001000177882 */ /* 0x000fe20000000000 */
[----:B-1----:R-:W-:Y:S02]  /*37a0*/  R2UR UR21, R2 ;  /* 0x00000000021572ca */ /* 0x002fe400000e0000 */
[----:B------:R-:W-:-:S13]  /*37b0*/  CS2R R2, SRZ ;  /* 0x0000000000027805 */ /* 0x000fda000001ff00 */
.L_x_78:
[C---:B------:R-:W-:Y:S02]  /*37c0*/  LEA R0, R8.reuse, UR7, 0x3 ;  /* 0x0000000708007c11 */ /* 0x040fe4000f8e18ff */
[----:B------:R-:W-:Y:S02]  /*37d0*/  SHF.L.U32 R4, R3, 0x1f, RZ ;  /* 0x0000001f03047819 */ /* 0x000fe400000006ff */
[----:B------:R-:W-:Y:S02]  /*37e0*/  LEA R5, R8, UR7, 0x4 ;  /* 0x0000000708057c11 */ /* 0x000fe4000f8e20ff */
[----:B------:R-:W1:Y:S02]  /*37f0*/  SYNCS.PHASECHK.TRANS64.TRYWAIT P0, [R0+URZ+0xd0], R4 ;  /* 0x0000d004000075a7 */ /* 0x000e6400080011ff */
[----:B-1-34-:R-:W-:Y:S05]  /*3800*/  @!P0 BRA `(.L_x_71) ;  /* 0x0000006400748947 */ /* 0x01afea0003800000 */
.L_x_180:
[----:B-1----:R-:W1:Y:S01]  /*3810*/  LDS.128 R4, [R5+0x160] ;  /* 0x0001600005047984 */ /* 0x002e620000000c00 */
[----:B------:R-:W-:Y:S02]  /*3820*/  VIADD R0, R0, 0xe0 ;  /* 0x000000e000007836 */ /* 0x000fe40000000000 */
[----:B------:R-:W-:Y:S01]  /*3830*/  VIADD R8, R8, 0x1 ;  /* 0x0000000108087836 */ /* 0x000fe20000000000 */
[----:B------:R-:W-:Y:S01]  /*3840*/  @!PT LDS RZ, [RZ] ;  /* 0x00000000fffff984 */ /* 0x000fe20000000800 */
[----:B------:R-:W-:Y:S01]  /*3850*/  @!PT LDS RZ, [RZ] ;  /* 0x00000000fffff984 */ /* 0x000fe20000000800 */
[----:B------:R-:W-:Y:S01]  /*3860*/  @!PT LDS RZ, [RZ] ;  /* 0x00000000fffff984 */ /* 0x000fe20000000800 */
[----:B------:R-:W-:Y:S01]  /*3870*/  @!PT LDS RZ, [RZ] ;  /* 0x00000000fffff984 */ /* 0x000fe20000000800 */
[----:B------:R2:W-:Y:S06]  /*3880*/  MEMBAR.ALL.CTA ;  /* 0x0000000000007992 */ /* 0x0005ec0000008000 */
[----:B--2---:R-:W2:Y:S01]  /*3890*/  FENCE.VIEW.ASYNC.S ;  /* 0x00000000000073c6 */ /* 0x004ea20000000000 */
[----:B------:R-:W-:-:S04]  /*38a0*/  PRMT R0, RZ, 0x654, R0 ;  /* 0x00000654ff007816 */ /* 0x000fc80000000000 */
[----:B--2---:R2:W-:Y:S01]  /*38b0*/  SYNCS.ARRIVE.TRANS64.RED.A1T0 RZ, [R0+URZ], RZ ;  /* 0x000000ff00ff79a7 */ /* 0x0045e200081004ff */
[----:B-1----:R-:W-:Y:S01]  /*38c0*/  LOP3.LUT P1, RZ, R6, 0x1, RZ, 0xc0, !PT ;  /* 0x0000000106ff7812 */ /* 0x002fe2000782c0ff */
[----:B--2---:R-:W-:-:S12]  /*38d0*/  BRA.U UP2, `(.L_x_72) ;  /* 0x0000000502087547 */ /* 0x004fd8000b800000 */
[----:B------:R-:W1:Y:S01]  /*38e0*/  LDCU UR8, c[0x0][0x38c] ;  /* 0x00007180ff0877ac */ /* 0x000e620008000800 */
[----:B------:R-:W-:Y:S02]  /*38f0*/  PLOP3.LUT P2, PT, PT, PT, PT, 0x80, 0x8 ;  /* 0x000000000008781c */ /* 0x000fe40003f4f070 */
[----:B------:R-:W-:Y:S01]  /*3900*/  SHF.L.U32 R4, R9, 0x1f, RZ ;  /* 0x0000001f09047819 */ /* 0x000fe200000006ff */
[----:B------:R-:W-:Y:S02]  /*3910*/  ULEA UR9, UR19, UR7, 0x3 ;  /* 0x0000000713097291 */ /* 0x000fe4000f8e18ff */
[----:B------:R-:W-:Y:S02]  /*3920*/  ULEA UR10, UR19, UR21, 0x7 ;  /* 0x00000015130a7291 */ /* 0x000fe4000f8e38ff */
[----:B-1----:R-:W-:-:S06]  /*3930*/  UISETP.GE.AND UP0, UPT, UR8, 0x1, UPT ;  /* 0x000000010800788c */ /* 0x002fcc000bf06270 */
[----:B------:R-:W-:-:S05]  /*3940*/  PLOP3.LUT P0, PT, PT, PT, UP0, 0x80, 0x8 ;  /* 0x000000000008781c */ /* 0x000fca0003f0f008 */
[----:B------:R-:W-:-:S08]  /*3950*/  @UP0 ULEA UR8, UR18, UR7, 0x3 ;  /* 0x0000000712080291 */ /* 0x000fd0000f8e18ff */
[----:B------:R-:W-:-:S04]  /*3960*/  @P0 SHF.L.U32 R0, R2, 0x1f, RZ ;  /* 0x0000001f02000819 */ /* 0x000fc800000006ff */
[----:B------:R1:W2:Y:S01]  /*3970*/  @P0 SYNCS.PHASECHK.TRANS64.TRYWAIT P2, [UR8], R0 ;  /* 0x00000000ff0005a7 */ /* 0x0002a20008041108 */
[----:B------:R-:W3:Y:S02]  /*3980*/  SYNCS.PHASECHK.TRANS64.TRYWAIT P0, [UR9+0x110], R4 ;  /* 0x00011004ff0075a7 */ /* 0x000ee40008001109 */
[----:B-123--:R-:W-:Y:S05]  /*3990*/  @!P0 BRA `(.L_x_73) ;  /* 0x0000006400248947 */ /* 0x00efea0003800000 */
.L_x_182:
[----:B------:R-:W-:Y:S01]  /*39a0*/  UMOV UR16, UR17 ;  /* 0x0000001100107c82 */ /* 0x000fe20008000000 */
[----:B------:R-:W-:Y:S05]  /*39b0*/  BRA.U !UP0, `(.L_x_74) ;  /* 0x0000000108c07547 */ /* 0x000fea000b800000 */
[----:B------:R-:W-:Y:S02]  /*39c0*/  UIADD3 UR16, UPT, UPT, UR20, UR17, URZ ;  /* 0x0000001114107290 */ /* 0x000fe4000fffe0ff */
[----:B------:R-:W-:Y:S01]  /*39d0*/  UPLOP3.LUT UP3, UPT, UPT, UPT, UPT, 0x40, 0x4 ;  /* 0x000000000004789c */ /* 0x000fe20003f6e870 */
[----:B------:R-:W-:Y:S01]  /*39e0*/  UMOV UR15, UR6 ;  /* 0x00000006000f7c82 */ /* 0x000fe20008000000 */
[----:B------:R-:W-:-:S09]  /*39f0*/  UMOV UR46, UR18 ;  /* 0x00000012002e7c82 */ /* 0x000fd20008000000 */
.L_x_77:
[----:B--2---:R-:W-:Y:S01]  /*3a00*/  ULEA UR8, UR46, UR7, 0x3 ;  /* 0x000000072e087291 */ /* 0x004fe2000f8e18ff */
[----:B---3--:R-:W-:Y:S11]  /*3a10*/  @P2 BRA `(.L_x_75) ;  /* 0x00000000000c2947 */ /* 0x008ff60003800000 */
[----:B-1----:R-:W-:Y:S04]  /*3a20*/  SHF.L.U32 R4, R2, 0x1f, RZ ;  /* 0x0000001f02047819 */ /* 0x002fe800000006ff */
[----:B------:R-:W1:Y:S02]  /*3a30*/  SYNCS.PHASECHK.TRANS64.TRYWAIT P0, [UR8], R4 ;  /* 0x00000004ff0075a7 */ /* 0x000e640008001108 */
[----:B-1----:R-:W-:Y:S05]  /*3a40*/  @!P0 BRA `(.L_x_76) ;  /* 0x0000006400108947 */ /* 0x002fea0003800000 */
.L_x_75:
[----:B------:R-:W-:Y:S01]  /*3a50*/  UISETP.NE.AND UP0, UPT, UR15, 0x1, UPT ;  /* 0x000000010f00788c */ /* 0x000fe2000bf05270 */
[----:B------:R-:W-:Y:S01]  /*3a60*/  PLOP3.LUT P2, PT, PT, PT, PT, 0x80, 0x8 ;  /* 0x000000000008781c */ /* 0x000fe20003f4f070 */
[----:B------:R-:W-:Y:S02]  /*3a70*/  UIADD3 UR18, UPT, UPT, UR46, 0x1, URZ ;  /* 0x000000012e127890 */ /* 0x000fe4000fffe0ff */
[----:B------:R-:W-:Y:S02]  /*3a80*/  ULEA UR32, UR46, UR14, 0x9 ;  /* 0x0000000e2e207291 */ /* 0x000fe4000f8e48ff */
[----:B------:R-:W-:Y:S01]  /*3a90*/  UISETP.NE.AND UP1, UPT, UR18, 0x8, UPT ;  /* 0x000000081200788c */ /* 0x000fe2000bf25270 */
[----:B------:R-:W-:Y:S01]  /*3aa0*/  PLOP3.LUT P0, PT, PT, PT, UP0, 0x80, 0x8 ;  /* 0x000000000008781c */ /* 0x000fe20003f0f008 */
[----:B------:R-:W-:Y:S02]  /*3ab0*/  UIADD3 UR44, UPT, UPT, UR32, 0x2, URZ ;  /* 0x00000002202c7890 */ /* 0x000fe4000fffe0ff */
[----:B------:R-:W-:Y:S02]  /*3ac0*/  USEL UR31, URZ, 0x1, UP1 ;  /* 0x00000001ff1f7887 */ /* 0x000fe40008800000 */
[----:B------:R-:W-:Y:S02]  /*3ad0*/  USEL UR18, UR18, URZ, UP1 ;  /* 0x000000ff12127287 */ /* 0x000fe40008800000 */
[----:B------:R-:W-:Y:S02]  /*3ae0*/  UIADD3 UR40, UPT, UPT, UR32, 0x4, URZ ;  /* 0x0000000420287890 */ /* 0x000fe4000fffe0ff */
[----:B------:R-:W-:Y:S01]  /*3af0*/  @UP0 ULEA UR30, UR18, UR7, 0x3 ;  /* 0x00000007121e0291 */ /* 0x000fe2000f8e18ff */
[----:B------:R-:W-:Y:S01]  /*3b00*/  LOP3.LUT R2, R2, UR31, RZ, 0x3c, !PT ;  /* 0x0000001f02027c12 */ /* 0x000fe2000f8e3cff */
[----:B------:R-:W-:Y:S02]  /*3b10*/  UIADD3 UR36, UPT, UPT, UR32, 0x6, URZ ;  /* 0x0000000620247890 */ /* 0x000fe4000fffe0ff */
[----:B------:R-:W-:Y:S01]  /*3b20*/  UIADD3 UR8, UPT, UPT, UR8, 0x40, URZ ;  /* 0x0000004008087890 */ /* 0x000fe2000fffe0ff */
[----:B-1----:R-:W-:Y:S01]  /*3b30*/  @P0 SHF.L.U32 R0, R2, 0x1f, RZ ;  /* 0x0000001f02000819 */ /* 0x002fe200000006ff */
[----:B------:R-:W-:Y:S02]  /*3b40*/  UIADD3 UR17, UPT, UPT, UR17, 0x1, URZ ;  /* 0x0000000111117890 */ /* 0x000fe4000fffe0ff */
[----:B------:R-:W-:Y:S01]  /*3b50*/  UIADD3 UR15, UPT, UPT, UR15, -0x1, URZ ;  /* 0xffffffff0f0f7890 */ /* 0x000fe2000fffe0ff */
[----:B------:R2:W3:Y:S01]  /*3b60*/  @P0 SYNCS.PHASECHK.TRANS64.TRYWAIT P2, [UR30], R0 ;  /* 0x00000000ff0005a7 */ /* 0x0004e2000804111e */
[----:B------:R-:W-:Y:S02]  /*3b70*/  ULEA UR30, UR46, UR13, 0xa ;  /* 0x0000000d2e1e7291 */ /* 0x000fe4000f8e50ff */
[----:B------:R-:W-:Y:S02]  /*3b80*/  UISETP.NE.AND UP0, UPT, UR17, UR16, UPT ;  /* 0x000000101100728c */ /* 0x000fe4000bf05270 */
[----:B------:R-:W-:Y:S02]  /*3b90*/  UIADD3 UR42, UPT, UPT, UR30, 0x2, URZ ;  /* 0x000000021e2a7890 */ /* 0x000fe4000fffe0ff */
[----:B------:R-:W-:Y:S02]  /*3ba0*/  UIADD3 UR38, UPT, UPT, UR30, 0x4, URZ ;  /* 0x000000041e267890 */ /* 0x000fe4000fffe0ff */
[----:B------:R-:W-:Y:S01]  /*3bb0*/  UIADD3 UR34, UPT, UPT, UR30, 0x6, URZ ;  /* 0x000000061e227890 */ /* 0x000fe2000fffe0ff */
[----:B------:R-:W-:Y:S01]  /*3bc0*/  UMOV UR33, 0x40004040 ;  /* 0x4000404000217882 */ /* 0x000fe20000000000 */
[----:B------:R-:W-:Y:S01]  /*3bd0*/  UMOV UR31, 0x40004040 ;  /* 0x40004040001f7882 */ /* 0x000fe20000000000 */
[----:B------:R-:W-:Y:S01]  /*3be0*/  UMOV UR45, 0x40004040 ;  /* 0x40004040002d7882 */ /* 0x000fe20000000000 */
[----:B------:R2:W-:Y:S01]  /*3bf0*/  UTCHMMA.2CTA gdesc[UR30], gdesc[UR32], tmem[UR10], tmem[UR28], idesc[UR29], UP3 ;  /* 0x00ff1c201e0075ea */ /* 0x0005e20009a0000a */
[----:B------:R-:W-:Y:S01]  /*3c00*/  UPLOP3.LUT UP3, UPT, UPT, UPT, UPT, 0x80, 0x8 ;  /* 0x000000000008789c */ /* 0x000fe20003f6f070 */
[----:B------:R-:W-:Y:S01]  /*3c10*/  UMOV UR43, 0x40004040 ;  /* 0x40004040002b7882 */ /* 0x000fe20000000000 */
[----:B------:R-:W-:Y:S01]  /*3c20*/  UMOV UR41, 0x40004040 ;  /* 0x4000404000297882 */ /* 0x000fe20000000000 */
[----:B------:R2:W-:Y:S01]  /*3c30*/  UTCHMMA.2CTA gdesc[UR42], gdesc[UR44], tmem[UR10], tmem[UR26], idesc[UR27], UPT ;  /* 0x00ff1a2c2a0075ea */ /* 0x0005e2000ba0000a */
[----:B------:R-:W-:Y:S01]  /*3c40*/  UMOV UR39, 0x40004040 ;  /* 0x4000404000277882 */ /* 0x000fe20000000000 */
[----:B------:R-:W-:Y:S01]  /*3c50*/  UMOV UR37, 0x40004040 ;  /* 0x4000404000257882 */ /* 0x000fe20000000000 */
[----:B------:R-:W-:Y:S01]  /*3c60*/  UMOV UR35, 0x40004040 ;  /* 0x4000404000237882 */ /* 0x000fe20000000000 */
[----:B------:R2:W-:Y:S01]  /*3c70*/  UTCHMMA.2CTA gdesc[UR38], gdesc[UR40], tmem[UR10], tmem[UR24], idesc[UR25], UPT ;  /* 0x00ff1828260075ea */ /* 0x0005e2000ba0000a */
[----:B------:R2:W-:Y:S01]  /*3c80*/  UTCHMMA.2CTA gdesc[UR34], gdesc[UR36], tmem[UR10], tmem[UR22], idesc[UR23], UPT ;  /* 0x00ff1624220075ea */ /* 0x0005e2000ba0000a */
[----:B------:R2:W-:Y:S01]  /*3c90*/  UTCBAR.2CTA.MULTICAST [UR8], URZ, UR12 ;  /* 0x000000ff080073e9 */ /* 0x0005e2000820080c */
[----:B------:R-:W-:Y:S01]  /*3ca0*/  UMOV UR46, UR18 ;  /* 0x00000012002e7c82 */ /* 0x000fe20008000000 */
[----:B------:R-:W-:Y:S05]  /*3cb0*/  BRA.U UP0, `(.L_x_77) ;  /* 0xfffffffd00507547 */ /* 0x000fea000b83ffff */
.L_x_74:
[----:B------:R-:W-:Y:S01]  /*3cc0*/  UIADD3 UR9, UPT, UPT, UR9, 0xf0, URZ ;  /* 0x000000f009097890 */ /* 0x000fe2000fffe0ff */
[----:B------:R-:W-:-:S08]  /*3cd0*/  UMOV UR17, UR16 ;  /* 0x0000001000117c82 */ /* 0x000fd00008000000 */
[----:B------:R4:W-:Y:S01]  /*3ce0*/  UTCBAR.2CTA.MULTICAST [UR9], URZ, UR11 ;  /* 0x000000ff090073e9 */ /* 0x0009e2000820080b */
[----:B------:R-:W-:Y:S02]  /*3cf0*/  NOP ;  /* 0x0000000000007918 */ /* 0x000fe40000000000 */
.L_x_72:
[----:B------:R-:W-:Y:S01]  /*3d00*/  UIADD3 UR19, UPT, UPT, UR19, 0x1, URZ ;  /* 0x0000000113137890 */ /* 0x000fe2000fffe0ff */
[----:B------:R-:W-:-:S03]  /*3d10*/  ISETP.NE.AND P0, PT, R8, 0x2, PT ;  /* 0x000000020800780c */ /* 0x000fc60003f05270 */
[----:B------:R-:W-:Y:S01]  /*3d20*/  UISETP.NE.AND UP0, UPT, UR19, 0x4, UPT ;  /* 0x000000041300788c */ /* 0x000fe2000bf05270 */
[----:B-12---:R-:W-:Y:S02]  /*3d30*/  SEL R0, RZ, 0x1, P0 ;  /* 0x00000001ff007807 */ /* 0x006fe40000000000 */
[----:B------:R-:W-:Y:S01]  /*3d40*/  SEL R8, R8, RZ, P0 ;  /* 0x000000ff08087207 */ /* 0x000fe20000000000 */
[----:B------:R-:W-:Y:S01]  /*3d50*/  USEL UR8, URZ, 0x1, UP0 ;  /* 0x00000001ff087887 */ /* 0x000fe20008000000 */
[----:B------:R-:W-:Y:S01]  /*3d60*/  LOP3.LUT R3, R3, R0, RZ, 0x3c, !PT ;  /* 0x0000000003037212 */ /* 0x000fe200078e3cff */
[----:B------:R-:W-:-:S04]  /*3d70*/  USEL UR19, UR19, URZ, UP0 ;  /* 0x000000ff13137287 */ /* 0x000fc80008000000 */
[----:B------:R-:W-:Y:S01]  /*3d80*/  LOP3.LUT R9, R9, UR8, RZ, 0x3c, !PT ;  /* 0x0000000809097c12 */ /* 0x000fe2000f8e3cff */
[----:B------:R-:W-:Y:S07]  /*3d90*/  @P1 BRA `(.L_x_78) ;  /* 0xfffffff800881947 */ /* 0x000fee000383ffff */
[----:B------:R-:W1:Y:S01]  /*3da0*/  S2UR UR6, SR_CgaCtaId ;  /* 0x00000000000679c3 */ /* 0x000e620000008800 */
[----:B------:R-:W-:Y:S01]  /*3db0*/  ELECT P0, URZ, PT ;  /* 0x0000000000ff782f */ /* 0x000fe20003800000 */
[----:B------:R-:W-:Y:S01]  /*3dc0*/  HFMA2 R0, -RZ, RZ, 0, 5.9604644775390625e-08 ;  /* 0x00000001ff007431 */ /* 0x000fe200000001ff */
[----:B------:R-:W-:-:S05]  /*3dd0*/  UMOV UR8, 0x40 ;  /* 0x0000004000087882 */ /* 0x000fca0000000000 */
[----:B------:R-:W-:Y:S01]  /*3de0*/  UVIRTCOUNT.DEALLOC.SMPOOL 0x80 ;  /* 0x000000800000784c */ /* 0x000fe20000000000 */
[----:B------:R-:W-:Y:S02]  /*3df0*/  UISETP.NE.AND UP0, UPT, UR5, URZ, UPT ;  /* 0x000000ff0500728c */ /* 0x000fe4000bf05270 */
[----:B-1----:R-:W-:-:S09]  /*3e00*/  ULEA UR6, UR6, UR8, 0x18 ;  /* 0x0000000806067291 */ /* 0x002fd2000f8ec0ff */
[----:B------:R1:W-:Y:S01]  /*3e10*/  @P0 STS.U8 [UR6+0x1c], R0 ;  /* 0x00001c00ff000988 */ /* 0x0003e20008000006 */
[----:B------:R-:W-:Y:S05]  /*3e20*/  BRA.U UP0, `(.L_x_79) ;  /* 0x0000000100a07547 */ /* 0x000fea000b800000 */
[----:B------:R-:W-:Y:S01]  /*3e30*/  UIADD3 UR5, UPT, UPT, UR7, 0x110, URZ ;  /* 0x0000011007057890 */ /* 0x000fe2000fffe0ff */
[----:B------:R-:W-:-:S03]  /*3e40*/  SHF.L.U32 R2, R9, 0x1f, RZ ;  /* 0x0000001f09027819 */ /* 0x000fc600000006ff */
[----:B------:R-:W-:-:S09]  /*3e50*/  ULEA UR8, UR19, UR5, 0x3 ;  /* 0x0000000513087291 */ /* 0x000fd2000f8e18ff */
[----:B------:R-:W2:Y:S02]  /*3e60*/  SYNCS.PHASECHK.TRANS64.TRYWAIT P0, [UR8], R2 ;  /* 0x00000002ff0075a7 */ /* 0x000ea40008001108 */
[----:B--2---:R-:W-:Y:S05]  /*3e70*/  @!P0 BRA `(.L_x_80) ;  /* 0x00000060001c8947 */ /* 0x004fea0003800000 */
.L_x_185:
[----:B----4-:R-:W-:-:S04]  /*3e80*/  UIADD3 UR9, UPT, UPT, UR19, 0x1, URZ ;  /* 0x0000000113097890 */ /* 0x010fc8000fffe0ff */
        /* <DEDUP_REMOVED lines=8> */
.L_x_187:
        /* <DEDUP_REMOVED lines=9> */
.L_x_189:
[----:B------:R-:W-:-:S04]  /*3fa0*/  UIADD3 UR9, UPT, UPT, UR9, 0x1, URZ ;  /* 0x0000000109097890 */ /* 0x000fc8000fffe0ff */
[----:B------:R-:W-:-:S04]  /*3fb0*/  UISETP.NE.AND UP1, UPT, UR9, 0x4, UPT ;  /* 0x000000040900788c */ /* 0x000fc8000bf25270 */
[----:B------:R-:W-:Y:S02]  /*3fc0*/  USEL UR8, URZ, 0x1, UP1 ;  /* 0x00000001ff087887 */ /* 0x000fe40008800000 */
[----:B------:R-:W-:-:S04]  /*3fd0*/  USEL UR9, UR9, URZ, UP1 ;  /* 0x000000ff09097287 */ /* 0x000fc80008800000 */
[----:B------:R-:W-:Y:S01]  /*3fe0*/  ULEA UR9, UR9, UR5, 0x3 ;  /* 0x0000000509097291 */ /* 0x000fe2000f8e18ff */
[----:B------:R-:W-:-:S04]  /*3ff0*/  LOP3.LUT R2, R2, UR8, RZ, 0x3c, !PT ;  /* 0x0000000802027c12 */ /* 0x000fc8000f8e3cff */
[----:B------:R-:W-:Y:S01]  /*4000*/  SHF.L.U32 R2, R2, 0x1f, RZ ;  /* 0x0000001f02027819 */ /* 0x000fe200000006ff */
[----:B-1----:R-:W-:-:S04]  /*4010*/  IMAD.U32 R0, RZ, RZ, UR9 ;  /* 0x00000009ff007e24 */ /* 0x002fc8000f8e00ff */
[----:B------:R1:W2:Y:S03]  /*4020*/  SYNCS.PHASECHK.TRANS64.TRYWAIT P0, [R0+URZ], R2 ;  /* 0x00000002000075a7 */ /* 0x0002a600080011ff */
[----:B--2---:R-:W-:Y:S05]  /*4030*/  @!P0 NANOSLEEP.SYNCS 0x989680 ;  /* 0x009896800000895d */ /* 0x004fea0003900000 */
[----:B------:R-:W2:Y:S02]  /*4040*/  @!P0 SYNCS.PHASECHK.TRANS64 P0, [R0+URZ], R2 ;  /* 0x00000002000085a7 */ /* 0x000ea400080010ff */
[----:B--2---:R-:W-:Y:S05]  /*4050*/  @P0 BRA `(.L_x_83) ;  /* 0x0000000000200947 */ /* 0x004fea0003800000 */
.L_x_84:
[----:B--2---:R2:W4:Y:S02]  /*4060*/  SYNCS.PHASECHK.TRANS64.TRYWAIT P0, [R0+URZ], R2 ;  /* 0x00000002000075a7 */ /* 0x00452400080011ff */
[----:B----4-:R-:W-:Y:S05]  /*4070*/  @!P0 NANOSLEEP.SYNCS 0x989680 ;  /* 0x009896800000895d */ /* 0x010fea0003900000 */
[----:B------:R-:W4:Y:S02]  /*4080*/  @!P0 SYNCS.PHASECHK.TRANS64 P0, [R0+URZ], R2 ;  /* 0x00000002000085a7 */ /* 0x000f2400080010ff */
[----:B----4-:R-:W-:Y:S05]  /*4090*/  @!P0 BRA `(.L_x_84) ;  /* 0xfffffffc00f08947 */ /* 0x010fea000383ffff */
[----:B------:R-:W-:Y:S05]  /*40a0*/  BRA `(.L_x_83) ;  /* 0x00000000000c7947 */ /* 0x000fea0003800000 */
.L_x_79:
[----:B------:R-:W-:-:S04]  /*40b0*/  UIADD3 UR5, UPT, UPT, UR7, 0x150, URZ ;  /* 0x0000015007057890 */ /* 0x000fc8000fffe0ff */
[----:B------:R-:W-:-:S09]  /*40c0*/  UPRMT UR5, UR4, 0x654, UR5 ;  /* 0x0000065404057896 */ /* 0x000fd20008000005 */
[----:B------:R-:W-:Y:S03]  /*40d0*/  SYNCS.ARRIVE.TRANS64.RED.A1T0 RZ, [UR5], RZ ;  /* 0x000000ffffff79a7 */ /* 0x000fe60008100405 */
.L_x_83:
[----:B-12---:R-:W-:Y:S01]  /*40e0*/  SHF.L.U32 R2, RZ, 0x1f, RZ ;  /* 0x0000001fff027819 */ /* 0x006fe200000006ff */
[----:B------:R-:W-:Y:S01]  /*40f0*/  UIADD3 UR5, UPT, UPT, UR7, 0x150, URZ ;  /* 0x0000015007057890 */ /* 0x000fe2000fffe0ff */
[----:B------:R-:W-:Y:S02]  /*4100*/  PLOP3.LUT P0, PT, PT, PT, UP0, 0x80, 0x8 ;  /* 0x000000000008781c */ /* 0x000fe40003f0f008 */
[----:B------:R-:W1:Y:S02]  /*4110*/  SYNCS.PHASECHK.TRANS64.TRYWAIT P1, [UR7+0x150], R2 ;  /* 0x00015002ff0075a7 */ /* 0x000e640008021107 */
[----:B-1----:R-:W-:Y:S09]  /*4120*/  @!P1 BRA `(.L_x_85) ;  /* 0x0000005c00b89947 */ /* 0x002ff20003800000 */
.L_x_191:
[----:B------:R-:W-:Y:S01]  /*4130*/  @!UP0 UPRMT UR5, UR4, 0x654, UR5 ;  /* 0x0000065404058896 */ /* 0x000fe20008000005 */
[----:B------:R-:W-:Y:S02]  /*4140*/  UMOV UR8, 0xffff ;  /* 0x0000ffff00087882 */ /* 0x000fe40000000000 */
[----:B------:R-:W-:-:S06]  /*4150*/  UMOV UR4, 0x1 ;  /* 0x0000000100047882 */ /* 0x000fcc0000000000 */
[----:B------:R-:W-:Y:S01]  /*4160*/  @!P0 SYNCS.ARRIVE.TRANS64.RED.A1T0 RZ, [UR5], RZ ;  /* 0x000000ffffff89a7 */ /* 0x000fe20008100405 */
[----:B------:R-:W-:Y:S01]  /*4170*/  NOP ;  /* 0x0000000000007918 */ /* 0x000fe20000000000 */
[----:B-1----:R-:W1:Y:S01]  /*4180*/  LDS R0, [UR6+0x14] ;  /* 0x00001406ff007984 */ /* 0x002e620008000800 */
[----:B------:R-:W-:-:S04]  /*4190*/  ULOP3.LUT UR5, UR21, 0xffff, URZ, 0xc0, !UPT ;  /* 0x0000ffff15057892 */ /* 0x000fc8000f8ec0ff */
[----:B------:R-:W-:-:S04]  /*41a0*/  USHF.R.U32.HI UR5, URZ, 0x5, UR5 ;  /* 0x00000005ff057899 */ /* 0x000fc80008011605 */
[----:B------:R-:W-:Y:S02]  /*41b0*/  USHF.L.U32 UR8, UR8, UR5, URZ ;  /* 0x0000000508087299 */ /* 0x000fe400080006ff */
[----:B------:R-:W-:-:S04]  /*41c0*/  USHF.L.U32 UR4, UR4, UR5, URZ ;  /* 0x0000000504047299 */ /* 0x000fc800080006ff */
[----:B-1----:R-:W-:-:S04]  /*41d0*/  LOP3.LUT R0, R0, UR8, RZ, 0xc0, !PT ;  /* 0x0000000800007c12 */ /* 0x002fc8000f8ec0ff */
[----:B------:R-:W-:-:S13]  /*41e0*/  ISETP.NE.AND P0, PT, R0, UR8, PT ;  /* 0x0000000800007c0c */ /* 0x000fda000bf05270 */
[----:B------:R-:W-:Y:S05]  /*41f0*/  @P0 BRA `(.L_x_86) ;  /* 0x0000000000580947 */ /* 0x000fea0003800000 */
[----:B------:R-:W1:Y:S02]  /*4200*/  LDS R0, [UR6+0x18] ;  /* 0x00001806ff007984 */ /* 0x000e640008000800 */
[----:B-1----:R-:W-:-:S04]  /*4210*/  LOP3.LUT R0, R0, UR4, RZ, 0xc0, !PT ;  /* 0x0000000400007c12 */ /* 0x002fc8000f8ec0ff */
[----:B------:R-:W-:-:S13]  /*4220*/  ISETP.NE.AND P0, PT, R0, UR4, PT ;  /* 0x0000000400007c0c */ /* 0x000fda000bf05270 */
[----:B------:R-:W-:Y:S05]  /*4230*/  @P0 BRA `(.L_x_87) ;  /* 0x00000000003c0947 */ /* 0x000fea0003800000 */
[----:B------:R-:W1:Y:S01]  /*4240*/  S2R R2, SR_LANEID ;  /* 0x0000000000027919 */ /* 0x000e620000000000 */
[----:B------:R-:W-:Y:S01]  /*4250*/  ULOP3.LUT UR8, URZ, UR8, URZ, 0x33, !UPT ;  /* 0x00000008ff087292 */ /* 0x000fe2000f8e33ff */
[----:B------:R-:W-:Y:S02]  /*4260*/  VOTEU.ANY UR7, UPT, PT ;  /* 0x0000000000077886 */ /* 0x000fe400038e0100 */
[----:B------:R-:W-:-:S03]  /*4270*/  UFLO.U32 UR7, UR7 ;  /* 0x00000007000772bd */ /* 0x000fc600080e0000 */
[----:B------:R-:W-:-:S04]  /*4280*/  IMAD.U32 R0, RZ, RZ, UR8 ;  /* 0x00000008ff007e24 */ /* 0x000fc8000f8e00ff */
[----:B------:R2:W3:Y:S02]  /*4290*/  REDUX UR5, R0 ;  /* 0x00000000000573c4 */ /* 0x0004e40000000000 */
[----:B------:R1:W-:Y:S02]  /*42a0*/  UTCATOMSWS.AND URZ, UR8 ;  /* 0x0000000800ff79e3 */ /* 0x0003e40008000000 */
[----:B-1----:R-:W-:Y:S02]  /*42b0*/  ISETP.EQ.U32.AND P0, PT, R2, UR7, PT ;  /* 0x0000000702007c0c */ /* 0x002fe4000bf02070 */
[----:B--2---:R-:W-:Y:S02]  /*42c0*/  LOP3.LUT R0, RZ, UR4, RZ, 0x33, !PT ;  /* 0x00000004ff007c12 */ /* 0x004fe4000f8e33ff */
[----:B---3--:R-:W-:Y:S02]  /*42d0*/  MOV R2, UR5 ;  /* 0x0000000500027c02 */ /* 0x008fe40008000f00 */
[----:B------:R-:W1:Y:S07]  /*42e0*/  REDUX UR4, R0 ;  /* 0x00000000000473c4 */ /* 0x000e6e0000000000 */
[----:B------:R2:W-:Y:S01]  /*42f0*/  @P0 ATOMS.AND RZ, [UR6+0x14], R2 ;  /* 0x00001402ffff098c */ /* 0x0005e2000a800006 */
[----:B-1----:R-:W-:-:S05]  /*4300*/  IMAD.U32 R0, RZ, RZ, UR4 ;  /* 0x00000004ff007e24 */ /* 0x002fca000f8e00ff */
[----:B------:R2:W-:Y:S01]  /*4310*/  @P0 ATOMS.AND RZ, [UR6+0x18], R0 ;  /* 0x00001800ffff098c */ /* 0x0005e2000a800006 */
[----:B------:R-:W-:Y:S05]  /*4320*/  BRA `(.L_x_88) ;  /* 0x0000000000147947 */ /* 0x000fea0003800000 */
.L_x_87:
[----:B------:R-:W-:Y:S02]  /*4330*/  MOV R2, 0x4350 ;  /* 0x0000435000027802 */ /* 0x000fe40000000f00 */
[----:B---345:R-:W-:Y:S05]  /*4340*/  CALL.REL.NOINC `($__internal_0_$__cuda_sm10x_tcgen05_guardrail_trap_col_being_dealloced_not_returned_by_alloc) ;  /* 0x0000006000987944 */ /* 0x038fea0003c00000 */
[----:B------:R-:W-:Y:S05]  /*4350*/  BRA `(.L_x_88) ;  /* 0x0000000000087947 */ /* 0x000fea0003800000 */
.L_x_86:
[----:B------:R-:W-:Y:S02]  /*4360*/  MOV R2, 0x4380 ;  /* 0x0000438000027802 */ /* 0x000fe40000000f00 */
[----:B---345:R-:W-:Y:S05]  /*4370*/  CALL.REL.NOINC `($__internal_2_$__cuda_sm10x_tcgen05_guardrail_trap_unallocated_columns_being_dealloced) ;  /* 0x0000006000a47944 */ /* 0x038fea0003c00000 */
.L_x_88:
[----:B------:R-:W-:Y:S01]  /*4380*/  NOP ;  /* 0x0000000000007918 */ /* 0x000fe20000000000 */
[----:B----4-:R-:W-:Y:S05]  /*4390*/  EXIT ;  /* 0x000000000000794d */ /* 0x010fea0003800000 */
.L_x_59:
[----:B------:R-:W-:-:S09]  /*43a0*/  UISETP.NE.OR UP5, UPT, UR10, 0x3, UP5 ;  /* 0x000000030a00788c */ /* 0x000fd2000afa5670 */
[----:B------:R-:W-:Y:S05]  /*43b0*/  BRA.U UP5, `(.L_x_89) ;  /* 0x0000001105087547 */ /* 0x000fea000b800000 */
[----:B------:R-:W1:Y:S01]  /*43c0*/  LDC R0, c[0x0][0xb30] ;  /* 0x0002cc00ff007b82 */ /* 0x000e620000000800 */
[----:B------:R-:W2:Y:S01]  /*43d0*/  LDCU.64 UR8, c[0x0][0x888] ;  /* 0x00011100ff0877ac */ /* 0x000ea20008000a00 */
[----:B------:R-:W-:Y:S02]  /*43e0*/  HFMA2 R27, -RZ, RZ, 0, 0 ;  /* 0x00000000ff1b7431 */ /* 0x000fe400000001ff */
[----:B------:R-:W-:Y:S01]  /*43f0*/  IMAD.MOV.U32 R29, RZ, RZ, 0x1 ;  /* 0x00000001ff1d7424 */ /* 0x000fe200078e00ff */
[----:B------:R-:W-:Y:S01]  /*4400*/  MOV R25, 0x2000 ;  /* 0x0000200000197802 */ /* 0x000fe20000000f00 */
[----:B------:R-:W3:Y:S01]  /*4410*/  LDCU.64 UR4, c[0x0][0x890] ;  /* 0x00011200ff0477ac */ /* 0x000ee20008000a00 */
[----:B------:R-:W-:Y:S01]  /*4420*/  IMAD.MOV.U32 R28, RZ, RZ, RZ ;  /* 0x000000ffff1c7224 */ /* 0x000fe200078e00ff */
[----:B------:R-:W4:Y:S01]  /*4430*/  LDC R24, c[0x0][0x370] ;  /* 0x0000dc00ff187b82 */ /* 0x000f220000000800 */
[----:B------:R-:W-:Y:S01]  /*4440*/  UMOV UR7, 0x400 ;  /* 0x0000040000077882 */ /* 0x000fe20000000000 */
[----:B------:R-:W-:-:S02]  /*4450*/  UPLOP3.LUT UP1, UPT, UPT, UPT, UPT, 0x40, 0x4 ;  /* 0x000000000004789c */ /* 0x000fc40003f2e870 */
[----:B------:R-:W-:-:S04]  /*4460*/  ULEA UR7, UR37, UR7, 0x18 ;  /* 0x0000000725077291 */ /* 0x000fc8000f8ec0ff */
[----:B------:R-:W4:Y:S01]  /*4470*/  LDC R3, c[0x0][0xb0c] ;  /* 0x0002c300ff037b82 */ /* 0x000f220000000800 */
[----:B------:R-:W-:Y:S02]  /*4480*/  UIADD3 UR13, UPT, UPT, UR7, 0x98, URZ ;  /* 0x00000098070d7890 */ /* 0x000fe4000fffe0ff */
[----:B--2---:R-:W-:Y:S02]  /*4490*/  UISETP.NE.U32.AND UP2, UPT, UR8, URZ, UPT ;  /* 0x000000ff0800728c */ /* 0x004fe4000bf45070 */
[----:B------:R-:W-:Y:S02]  /*44a0*/  UIADD3 UR33, UPT, UPT, UR7, 0x80, URZ ;  /* 0x0000008007217890 */ /* 0x000fe4000fffe0ff */
[----:B---3--:R-:W-:Y:S01]  /*44b0*/  UISETP.NE.U32.AND UP3, UPT, UR4, URZ, UPT ;  /* 0x000000ff0400728c */ /* 0x008fe2000bf65070 */
[----:B------:R-:W2:Y:S01]  /*44c0*/  LDC R18, c[0x0][0xb20] ;  /* 0x0002c800ff127b82 */ /* 0x000ea20000000800 */
[----:B-1----:R-:W-:Y:S01]  /*44d0*/  ISETP.NE.AND P1, PT, R0, 0x1, PT ;  /* 0x000000010000780c */ /* 0x002fe20003f25270 */
[----:B------:R-:W-:-:S02]  /*44e0*/  UISETP.NE.AND.EX UP2, UPT, UR9, URZ, UPT, UP2 ;  /* 0x000000ff0900728c */ /* 0x000fc4000bf45320 */
[----:B------:R-:W-:Y:S02]  /*44f0*/  UIADD3 UR25, UPT, UPT, UR7, 0x88, URZ ;  /* 0x0000008807197890 */ /* 0x000fe4000fffe0ff */
[----:B------:R-:W-:Y:S02]  /*4500*/  UIADD3 UR17, UPT, UPT, UR7, 0x90, URZ ;  /* 0x0000009007117890 */ /* 0x000fe4000fffe0ff */
[----:B------:R-:W1:Y:S01]  /*4510*/  LDC.64 R30, c[0x0][0x348] ;  /* 0x0000d200ff1e7b82 */ /* 0x000e620000000a00 */
[----:B------:R-:W-:Y:S02]  /*4520*/  UPRMT UR13, UR37, 0x654, UR13 ;  /* 0x00000654250d7896 */ /* 0x000fe4000800000d */
[----:B------:R-:W-:-:S05]  /*4530*/  UISETP.NE.AND.EX UP3, UPT, UR5, URZ, UPT, UP3 ;  /* 0x000000ff0500728c */ /* 0x000fca000bf65330 */
[----:B------:R-:W3:Y:S08]  /*4540*/  LDC.64 R16, c[0x0][0xb10] ;  /* 0x0002c400ff107b82 */ /* 0x000ef00000000a00 */
[----:B------:R-:W1:Y:S08]  /*4550*/  LDC.64 R6, c[0x0][0xb18] ;  /* 0x0002c600ff067b82 */ /* 0x000e700000000a00 */
[----:B------:R-:W1:Y:S08]  /*4560*/  LDC.64 R4, c[0x0][0xb28] ;  /* 0x0002ca00ff047b82 */ /* 0x000e700000000a00 */
[----:B--2-4-:R-:W1:Y:S02]  /*4570*/  LDC R19, c[0x0][0x374] ;  /* 0x0000dd00ff137b82 */ /* 0x014e640000000800 */
.L_x_100:
[C---:B------:R-:W-:Y:S02]  /*4580*/  LEA R0, R28.reuse, UR7, 0x3 ;  /* 0x000000071c007c11 */ /* 0x040fe4000f8e18ff */
[----:B------:R-:W-:Y:S02]  /*4590*/  SHF.L.U32 R2, R27, 0x1f, RZ ;  /* 0x0000001f1b027819 */ /* 0x000fe400000006ff */
[----:B------:R-:W-:Y:S02]  /*45a0*/  LEA R20, R28, UR7, 0x4 ;  /* 0x000000071c147c11 */ /* 0x000fe4000f8e20ff */
[----:B--2---:R-:W2:Y:S02]  /*45b0*/  SYNCS.PHASECHK.TRANS64.TRYWAIT P0, [R0+URZ+0xd0], R2 ;  /* 0x0000d002000075a7 */ /* 0x004ea400080011ff */
[----:B--2---:R-:W-:Y:S05]  /*45c0*/  @!P0 BRA `(.L_x_90) ;  /* 0x0000005800a88947 */ /* 0x004fea0003800000 */
.L_x_192:
[----:B------:R-:W-:Y:S01]  /*45d0*/  ISETP.GE.AND P0, PT, R40, 0x1, PT ;  /* 0x000000012800780c */ /* 0x000fe20003f06270 */
[----:B------:R-:W4:Y:S01]  /*45e0*/  LDS.128 R20, [R20+0x160] ;  /* 0x0001600014147984 */ /* 0x000f220000000c00 */
[----:B--2---:R-:W-:Y:S01]  /*45f0*/  VIADD R0, R0, 0xe0 ;  /* 0x000000e000007836 */ /* 0x004fe20000000000 */
[----:B------:R-:W-:Y:S01]  /*4600*/  @!PT LDS RZ, [RZ] ;  /* 0x00000000fffff984 */ /* 0x000fe20000000800 */
[----:B------:R-:W-:Y:S01]  /*4610*/  @!PT LDS RZ, [RZ] ;  /* 0x00000000fffff984 */ /* 0x000fe20000000800 */
[----:B------:R-:W-:Y:S01]  /*4620*/  @!PT LDS RZ, [RZ] ;  /* 0x00000000fffff984 */ /* 0x000fe20000000800 */
[----:B------:R-:W-:Y:S01]  /*4630*/  @!PT LDS RZ, [RZ] ;  /* 0x00000000fffff984 */ /* 0x000fe20000000800 */
[----:B------:R2:W-:Y:S06]  /*4640*/  MEMBAR.ALL.CTA ;  /* 0x0000000000007992 */ /* 0x0005ec0000008000 */
[----:B--2---:R-:W2:Y:S01]  /*4650*/  FENCE.VIEW.ASYNC.S ;  /* 0x00000000000073c6 */ /* 0x004ea20000000000 */
[----:B------:R-:W-:Y:S04]  /*4660*/  PRMT R0, RZ, 0x654, R0 ;  /* 0x00000654ff007816 */ /* 0x000fe80000000000 */
[----:B--2---:R2:W-:Y:S01]  /*4670*/  SYNCS.ARRIVE.TRANS64.RED.A1T0 RZ, [R0+URZ], RZ ;  /* 0x000000ff00ff79a7 */ /* 0x0045e200081004ff */
[----:B----4-:R-:W-:Y:S11]  /*4680*/  LOP3.LUT P3, RZ, R22, 0x1, RZ, 0xc0, !PT ;  /* 0x0000000116ff7812 */ /* 0x010ff6000786c0ff */
[----:B------:R-:W-:Y:S02]  /*4690*/  @!UPT UIADD3 URZ, UPT, UPT, URZ, URZ, URZ ;  /* 0x000000fffffff290 */ /* 0x000fe4000fffe0ff */
[----:B------:R-:W-:Y:S02]  /*46a0*/  @P3 MOV R11, R20 ;  /* 0x00000014000b3202 */ /* 0x000fe40000000f00 */
[----:B------:R-:W-:Y:S01]  /*46b0*/  @P3 LOP3.LUT R10, R21, 0xffff, RZ, 0xc0, !PT ;  /* 0x0000ffff150a3812 */ /* 0x000fe200078ec0ff */
[----:B--2---:R-:W-:Y:S06]  /*46c0*/  @!P0 BRA `(.L_x_91) ;  /* 0x0000000000a48947 */ /* 0x004fec0003800000 */
[-C--:B-1----:R-:W-:Y:S01]  /*46d0*/  IMAD.HI.U32 R0, R19, R7.reuse, RZ ;  /* 0x0000000713007227 */ /* 0x082fe200078e00ff */
[----:B------:R-:W-:Y:S02]  /*46e0*/  ISETP.NE.AND P0, PT, R6, 0x1, PT ;  /* 0x000000010600780c */ /* 0x000fe40003f05270 */
[----:B------:R-:W-:Y:S01]  /*46f0*/  ISETP.NE.AND P2, PT, R40, 0x1, PT ;  /* 0x000000012800780c */ /* 0x000fe20003f45270 */
[----:B---3--:R-:W-:Y:S01]  /*4700*/  IMAD.HI.U32 R9, R24, R16, RZ ;  /* 0x0000001018097227 */ /* 0x008fe200078e00ff */
[----:B------:R-:W-:Y:S02]  /*4710*/  SHF.R.U32.HI R0, RZ, R18, R0 ;  /* 0x00000012ff007219 */ /* 0x000fe40000011600 */
[----:B------:R-:W-:Y:S01]  /*4720*/  ISETP.NE.AND P4, PT, R3, 0x1, PT ;  /* 0x000000010300780c */ /* 0x000fe20003f85270 */
[----:B------:R-:W-:Y:S01]  /*4730*/  IMAD.HI.U32 R13, R10, R7, RZ ;  /* 0x000000070a0d7227 */ /* 0x000fe200078e00ff */
[----:B------:R-:W-:Y:S02]  /*4740*/  SHF.R.U32.HI R9, RZ, R17, R9 ;  /* 0x00000011ff097219 */ /* 0x000fe40000011609 */
[----:B------:R-:W-:Y:S01]  /*4750*/  SEL R0, R19, R0, !P0 ;  /* 0x0000000013007207 */ /* 0x000fe20004000000 */
[----:B------:R-:W-:Y:S01]  /*4760*/  IMAD.HI.U32 R12, R11, R16, RZ ;  /* 0x000000100b0c7227 */ /* 0x000fe200078e00ff */
[----:B------:R-:W-:Y:S03]  /*4770*/  SEL R9, R24, R9, !P4 ;  /* 0x0000000918097207 */ /* 0x000fe60006000000 */
[-C--:B------:R-:W-:Y:S01]  /*4780*/  IMAD.HI.U32 R8, R0, R4.reuse, RZ ;  /* 0x0000000400087227 */ /* 0x080fe200078e00ff */
[----:B------:R-:W-:Y:S03]  /*4790*/  SHF.R.U32.HI R12, RZ, R17, R12 ;  /* 0x00000011ff0c7219 */ /* 0x000fe6000001160c */
[----:B------:R-:W-:Y:S01]  /*47a0*/  IMAD.HI.U32 R2, R9, R4, RZ ;  /* 0x0000000409027227 */ /* 0x000fe200078e00ff */
[-C--:B------:R-:W-:Y:S02]  /*47b0*/  @P2 SHF.R.U32.HI R0, RZ, R5.reuse, R8 ;  /* 0x00000005ff002219 */ /* 0x080fe40000011608 */
[----:B------:R-:W-:Y:S02]  /*47c0*/  SHF.R.U32.HI R8, RZ, R18, R13 ;  /* 0x00000012ff087219 */ /* 0x000fe4000001160d */
[----:B------:R-:W-:Y:S01]  /*47d0*/  @P2 SHF.R.U32.HI R9, RZ, R5, R2 ;  /* 0x00000005ff092219 */ /* 0x000fe20000011602 */
[----:B------:R-:W-:Y:S01]  /*47e0*/  IMAD R0, R40, R0, RZ ;  /* 0x0000000028007224 */ /* 0x000fe200078e02ff */
[----:B------:R-:W-:Y:S02]  /*47f0*/  SEL R8, R10, R8, !P0 ;  /* 0x000000080a087207 */ /* 0x000fe40004000000 */
[----:B------:R-:W-:Y:S01]  /*4800*/  SEL R2, R11, R12, !P4 ;  /* 0x0000000c0b027207 */ /* 0x000fe20006000000 */
[----:B------:R-:W-:Y:S01]  /*4810*/  IMAD R12, R40, R9, RZ ;  /* 0x00000009280c7224 */ /* 0x000fe200078e02ff */
[C---:B------:R-:W-:Y:S01]  /*4820*/  ISETP.GE.AND P0, PT, R8.reuse, R0, PT ;  /* 0x000000000800720c */ /* 0x040fe20003f06270 */
[----:B------:R-:W-:Y:S03]  /*4830*/  IMAD.HI.U32 R0, R8, R4, RZ ;  /* 0x0000000408007227 */ /* 0x000fe600078e00ff */
[----:B------:R-:W-:Y:S02]  /*4840*/  ISETP.GE.OR P0, PT, R2, R12, P0 ;  /* 0x0000000c0200720c */ /* 0x000fe40000706670 */
[-C--:B------:R-:W-:Y:S04]  /*4850*/  SHF.R.U32.HI R0, RZ, R5.reuse, R0 ;  /* 0x00000005ff007219 */ /* 0x080fe80000011600 */
[----:B------:R-:W-:Y:S05]  /*4860*/  SEL R13, R8, R0, !P2 ;  /* 0x00000000080d7207 */ /* 0x000fea0005000000 */
[----:B------:R-:W-:Y:S02]  /*4870*/  IMAD.MOV R12, RZ, RZ, -R13 ;  /* 0x000000ffff0c7224 */ /* 0x000fe400078e0a0d */
[----:B------:R-:W-:Y:S04]  /*4880*/  @!P0 IMAD.HI.U32 R0, R2, R4, RZ ;  /* 0x0000000402008227 */ /* 0x000fe800078e00ff */
[----:B------:R-:W-:Y:S01]  /*4890*/  IMAD R12, R40, R12, R8 ;  /* 0x0000000c280c7224 */ /* 0x000fe200078e0208 */
[----:B------:R-:W-:Y:S04]  /*48a0*/  @!P0 SHF.R.U32.HI R0, RZ, R5, R0 ;  /* 0x00000005ff008219 */ /* 0x000fe80000011600 */
[----:B------:R-:W-:Y:S04]  /*48b0*/  @!P0 SEL R0, R2, R0, !P2 ;  /* 0x0000000002008207 */ /* 0x000fe80005000000 */
[----:B------:R-:W-:Y:S01]  /*48c0*/  @!P0 IADD3 R13, PT, PT, R13, -R0, RZ ;  /* 0x800000000d0d8210 */ /* 0x000fe20007ffe0ff */
[----:B------:R-:W-:Y:S01]  /*48d0*/  @!P0 IMAD R0, R9, R12, R0 ;  /* 0x0000000c09008224 */ /* 0x000fe200078e0200 */
[----:B------:R-:W-:Y:S01]  /*48e0*/  IADD3 R9, PT, PT, -R8, RZ, RZ ;  /* 0x000000ff08097210 */ /* 0x000fe20007ffe1ff */
[--C-:B------:R-:W-:Y:S02]  /*48f0*/  IMAD.MOV R12, RZ, RZ, -R2.reuse ;  /* 0x000000ffff0c7224 */ /* 0x100fe400078e0a02 */
[----:B------:R-:W-:Y:S02]  /*4900*/  @!P0 IMAD R8, R13, R40, R2 ;  /* 0x000000280d088224 */ /* 0x000fe400078e0202 */
[----:B------:R-:W-:Y:S02]  /*4910*/  @!P0 IMAD.MOV.U32 R2, RZ, RZ, R0 ;  /* 0x000000ffff028224 */ /* 0x000fe400078e0000 */
[----:B------:R-:W-:Y:S02]  /*4920*/  IMAD R11, R3, R12, R11 ;  /* 0x0000000c030b7224 */ /* 0x000fe400078e020b */
[----:B------:R-:W-:Y:S02]  /*4930*/  IMAD R10, R6, R9, R10 ;  /* 0x00000009060a7224 */ /* 0x000fe400078e020a */
[----:B------:R-:W-:Y:S02]  /*4940*/  IMAD R11, R2, R3, R11 ;  /* 0x00000003020b7224 */ /* 0x000fe400078e020b */
[----:B------:R-:W-:Y:S02]  /*4950*/  IMAD R10, R8, R6, R10 ;  /* 0x00000006080a7224 */ /* 0x000fe400078e020a */
.L_x_91:
[----:B------:R-:W-:Y:S05]  /*4960*/  BRA.U UP1, `(.L_x_92) ;  /* 0x0000000101107547 */ /* 0x000fea000b800000 */
[----:B------:R-:W-:Y:S04]  /*4970*/  MOV R2, UR6 ;  /* 0x0000000600027c02 */ /* 0x000fe80008000f00 */
[----:B------:R-:W-:Y:S04]  /*4980*/  SHF.L.U32 R2, R2, 0x1f, RZ ;  /* 0x0000001f02027819 */ /* 0x000fe800000006ff */
[----:B------:R-:W2:Y:S02]  /*4990*/  SYNCS.PHASECHK.TRANS64.TRYWAIT P0, [UR7+0xc8], R2 ;  /* 0x0000c802ff0075a7 */ /* 0x000ea40008001107 */
[----:B--2---:R-:W-:Y:S05]  /*49a0*/  @!P0 BRA `(.L_x_93) ;  /* 0x0000005400c48947 */ /* 0x004fea0003800000 */
.L_x_92:
[----:B------:R-:W-:Y:S02]  /*49b0*/  R2UR UR35, R14 ;  /* 0x000000000e2372ca */ /* 0x000fe400000e0000 */
[----:B------:R-:W-:Y:S02]  /*49c0*/  R2UR UR34, R15 ;  /* 0x000000000f2272ca */ /* 0x000fe400000e0000 */
[----:B------:R-:W-:Y:S02]  /*49d0*/  ISETP.NE.U32.AND P2, PT, RZ, UR4, PT ;  /* 0x00000004ff007c0c */ /* 0x000fe4000bf45070 */
[----:B------:R-:W-:Y:S02]  /*49e0*/  SHF.L.U32 R14, R29, 0x1f, RZ ;  /* 0x0000001f1d0e7819 */ /* 0x000fe400000006ff */
[----:B------:R-:W-:Y:S05]  /*49f0*/  ISETP.NE.AND.EX P2, PT, RZ, UR5, PT, P2 ;  /* 0x00000005ff007c0c */ /* 0x000fea000bf45320 */
[----:B------:R-:W-:Y:S02]  /*4a00*/  USHF.L.U32 UR35, UR35, 0x7, URZ ;  /* 0x0000000723237899 */ /* 0x000fe400080006ff */
[----:B------:R-:W-:Y:S01]  /*4a10*/  USHF.L.U32 UR34, UR34, 0x7, URZ ;  /* 0x0000000722227899 */ /* 0x000fe200080006ff */
[----:B------:R-:W-:Y:S11]  /*4a20*/  BRA.U !UP3, `(.L_x_94) ;  /* 0x000000010b347547 */ /* 0x000ff6000b800000 */
[----:B------:R-:W-:Y:S01]  /*4a30*/  UPLOP3.LUT UP0, UPT, UPT, UPT, UP2, 0x80, 0x8 ;  /* 0x000000000008789c */ /* 0x000fe20003f0f020 */
[----:B--2---:R-:W-:Y:S02]  /*4a40*/  HFMA2 R0, -RZ, RZ, 0, 5.9604644775390625e-08 ;  /* 0x00000001ff007431 */ /* 0x004fe400000001ff */
[----:B------:R-:W-:Y:S03]  /*4a50*/  IMAD.MOV.U32 R96, RZ, RZ, 0x1 ;  /* 0x00000001ff607424 */ /* 0x000fe600078e00ff */
[----:B------:R-:W-:Y:S05]  /*4a60*/  PLOP3.LUT P0, PT, PT, PT, UP0, 0x80, 0x8 ;  /* 0x000000000008781c */ /* 0x000fea0003f0f008 */
[----:B------:R-:W2:Y:S01]  /*4a70*/  @UP0 LDCU.64 UR10, c[0x0][0x888] ;  /* 0x00011100ff0a07ac */ /* 0x000ea20008000a00 */
[----:B------:R-:W-:Y:S07]  /*4a80*/  @UP0 UIMAD UR8, UR36, UR4, URZ ;  /* 0x00000004240802a4 */ /* 0x000fee000f8e02ff */
[----:B------:R-:W-:Y:S01]  /*4a90*/  @!P0 PRMT R96, R0, 0x7610, R96 ;  /* 0x0000761000608816 */ /* 0x000fe20000000060 */
[----:B--2---:R-:W-:Y:S03]  /*4aa0*/  @UP0 UIMAD.WIDE UR10, UR8, 0x4, UR10 ;  /* 0x00000004080a08a5 */ /* 0x004fe6000f8e020a */
[----:B------:R-:W2:Y:S03]  /*4ab0*/  @!UP0 LDCU UR8, c[0x0][0x880] ;  /* 0x00011000ff0887ac */ /* 0x000ea60008000800 */
[----:B------:R-:W-:Y:S01]  /*4ac0*/  IMAD.U32 R8, RZ, RZ, UR10 ;  /* 0x0000000aff087e24 */ /* 0x000fe2000f8e00ff */
[----:B------:R-:W-:Y:S05]  /*4ad0*/  MOV R9, UR11 ;  /* 0x0000000b00097c02 */ /* 0x000fea0008000f00 */
[----:B-----5:R4:W5:Y:S02]  /*4ae0*/  @P0 LDG.E R49, desc[UR44][R8.64] ;  /* 0x0000002c08310981 */ /* 0x020964000c1e1900 */
[----:B--2-4-:R-:W-:Y:S07]  /*4af0*/  @!P0 IMAD.U32 R49, RZ, RZ, UR8 ;  /* 0x00000008ff318e24 */ /* 0x014fee000f8e00ff */
.L_x_94:
[----:B-----5:R-:W-:Y:S01]  /*4b00*/  @!P2 FSETP.EQ.AND P0, PT, R49, RZ, PT ;  /* 0x000000ff3100a20b */ /* 0x020fe20003f02000 */
[----:B------:R-:W-:Y:S01]  /*4b10*/  @!UPT UIADD3 URZ, UPT, UPT, URZ, URZ, URZ ;  /* 0x000000fffffff290 */ /* 0x000fe2000fffe0ff */
[----:B------:R-:W-:Y:S11]  /*4b20*/  @!P2 BRA `(.L_x_95) ;  /* 0x000000000014a947 */ /* 0x000ff60003800000 */
[----:B------:R-:W-:Y:S02]  /*4b30*/  LOP3.LUT P2, RZ, R96, 0xff, RZ, 0xc0, !PT ;  /* 0x000000ff60ff7812 */ /* 0x000fe4000784c0ff */
[----:B------:R-:W-:Y:S04]  /*4b40*/  PLOP3.LUT P0, PT, PT, PT, UP0, 0x80, 0x8 ;  /* 0x000000000008781c */ /* 0x000fe80003f0f008 */
[----:B------:R-:W-:Y:S07]  /*4b50*/  PLOP3.LUT P0, PT, P0, PT, PT, 0x8, 0x80 ;  /* 0x000000000080781c */ /* 0x000fee000070e170 */
[----:B------:R-:W-:Y:S11]  /*4b60*/  @P2 FSETP.EQ.AND P0, PT, R49, RZ, PT ;  /* 0x000000ff3100220b */ /* 0x000ff60003f02000 */
[----:B------:R-:W-:Y:S02]  /*4b70*/  @!UPT UIADD3 URZ, UPT, UPT, URZ, URZ, URZ ;  /* 0x000000fffffff290 */ /* 0x000fe4000fffe0ff */
.L_x_95:
[----:B------:R-:W4:Y:S01]  /*4b80*/  SYNCS.PHASECHK.TRANS64.TRYWAIT P2, [UR7+0xa0], R14 ;  /* 0x0000a00eff0075a7 */ /* 0x000f220008041107 */
[----:B------:R-:W-:Y:S04]  /*4b90*/  ELECT P4, URZ, PT ;  /* 0x0000000000ff782f */ /* 0x000fe80003880000 */
[----:B------:R-:W-:Y:S11]  /*4ba0*/  PLOP3.LUT P4, PT, P0, P4, PT, 0xf2, 0x2f ;  /* 0x00000000002f781c */ /* 0x000ff60000789e72 */
[----:B------:R-:W-:Y:S02]  /*4bb0*/  @!UPT UIADD3 URZ, UPT, UPT, URZ, URZ, URZ ;  /* 0x000000fffffff290 */ /* 0x000fe4000fffe0ff */
[----:B-1----:R-:W-:Y:S05]  /*4bc0*/  @!P4 IADD3 R8, P0, PT, R30, 0x580, RZ ;  /* 0x000005801e08c810 */ /* 0x002fea0007f1e0ff */
[----:B--2---:R-:W-:Y:S01]  /*4bd0*/  @!P4 IMAD.X R2, RZ, RZ, R31, P0 ;  /* 0x000000ffff02c224 */ /* 0x004fe200000e061f */
[----:B----4-:R-:W-:Y:S07]  /*4be0*/  @!P2 BRA `(.L_x_96) ;  /* 0x00000054004ca947 */ /* 0x010fee0003800000 */
.L_x_195:
[----:B------:R-:W-:Y:S01]  /*4bf0*/  @!P4 R2UR UR8, R2 ;  /* 0x000000000208c2ca */ /* 0x000fe200000e0000 */
[----:B------:R-:W-:Y:S01]  /*4c00*/  VOTEU.ALL UP1, P4 ;  /* 0x0000000000ff7886 */ /* 0x000fe20002020000 */
[----:B------:R-:W-:Y:S01]  /*4c10*/  @!P4 R2UR UR9, R8 ;  /* 0x000000000809c2ca */ /* 0x000fe200000e0000 */
[----:B-1----:R-:W-:Y:S01]  /*4c20*/  @!P4 IMAD.MOV.U32 R0, RZ, RZ, 0x2000 ;  /* 0x00002000ff00c424 */ /* 0x002fe200078e00ff */
[----:B------:R-:W-:Y:S01]  /*4c30*/  UMOV UR10, 0x0 ;  /* 0x00000000000a7882 */ /* 0x000fe20000000000 */
[----:B------:R-:W-:Y:S01]  /*4c40*/  UMOV UR11, 0x10000000 ;  /* 0x10000000000b7882 */ /* 0x000fe20000000000 */
[----:B------:R-:W-:Y:S01]  /*4c50*/  @!UP1 UIADD3 UR32, UPT, UPT, UR7, 0x200, URZ ;  /* 0x0000020007209890 */ /* 0x000fe2000fffe0ff */
[----:B------:R-:W-:Y:S06]  /*4c60*/  VOTEU.ALL UP1, P4 ;  /* 0x0000000000ff7886 */ /* 0x000fec0002020000 */
[----:B------:R-:W-:Y:S01]  /*4c70*/  IMAD.U32 R9, RZ, RZ, UR8 ;  /* 0x00000008ff097e24 */ /* 0x000fe2000f8e00ff */
[----:B------:R-:W-:Y:S01]  /*4c80*/  UPRMT UR8, UR37, 0x654, UR33 ;  /* 0x0000065425087896 */ /* 0x000fe20008000021 */
[----:B------:R-:W-:Y:S03]  /*4c90*/  IMAD.U32 R8, RZ, RZ, UR9 ;  /* 0x00000009ff087e24 */ /* 0x000fe6000f8e00ff */
[----:B------:R-:W-:Y:S02]  /*4ca0*/  @!P4 R2UR UR15, R9 ;  /* 0x00000000090fc2ca */ /* 0x000fe400000e0000 */
[----:B------:R-:W-:Y:S02]  /*4cb0*/  @!P4 R2UR UR14, R8 ;  /* 0x00000000080ec2ca */ /* 0x000fe400000e0000 */
[----:B------:R-:W-:Y:S05]  /*4cc0*/  @!P4 IADD3 R8, P0, PT, R30, 0x580, RZ ;  /* 0x000005801e08c810 */ /* 0x000fea0007f1e0ff */
[----:B------:R-:W-:Y:S06]  /*4cd0*/  @!P4 IMAD.X R2, RZ, RZ, R31, P0 ;  /* 0x000000ffff02c224 */ /* 0x000fec00000e061f */
[----:B------:R1:W-:Y:S01]  /*4ce0*/  @!UP1 UTMALDG.3D [UR32], [UR14], desc[UR10] ;  /* 0x00000a200e0095b4 */ /* 0x0003e20008011000 */
[----:B------:R1:W-:Y:S01]  /*4cf0*/  @!P4 SYNCS.ARRIVE.TRANS64.RED.A0TR RZ, [UR7+0x80], R0 ;  /* 0x00008000ffffc9a7 */ /* 0x0003e20008300407 */
[----:B------:R-:W-:Y:S01]  /*4d00*/  SYNCS.ARRIVE.TRANS64.RED.A1T0 RZ, [UR8], RZ ;  /* 0x000000ffffff79a7 */ /* 0x000fe20008100408 */
[----:B------:R-:W2:Y:S02]  /*4d10*/  SYNCS.PHASECHK.TRANS64.TRYWAIT P2, [UR7+0xa8], R14 ;  /* 0x0000a80eff0075a7 */ /* 0x000ea40008041107 */
[----:B-12---:R-:W-:Y:S05]  /*4d20*/  @!P2 BRA `(.L_x_97) ;  /* 0x000000540014a947 */ /* 0x006fea0003800000 */
.L_x_197:
[----:B------:R-:W-:Y:S01]  /*4d30*/  @!P4 R2UR UR8, R2 ;  /* 0x000000000208c2ca */ /* 0x000fe200000e0000 */
[----:B------:R-:W-:Y:S01]  /*4d40*/  VOTEU.ALL UP1, P4 ;  /* 0x0000000000ff7886 */ /* 0x000fe20002020000 */
[----:B------:R-:W-:Y:S01]  /*4d50*/  @!P4 R2UR UR9, R8 ;  /* 0x000000000809c2ca */ /* 0x000fe200000e0000 */
[----:B-1----:R-:W-:Y:S01]  /*4d60*/  @!P4 IMAD.MOV.U32 R0, RZ, RZ, 0x2000 ;  /* 0x00002000ff00c424 */ /* 0x002fe200078e00ff */
[----:B------:R-:W-:Y:S01]  /*4d70*/  UMOV UR10, 0x0 ;  /* 0x00000000000a7882 */ /* 0x000fe20000000000 */
[----:B------:R-:W-:Y:S01]  /*4d80*/  UMOV UR11, 0x10000000 ;  /* 0x10000000000b7882 */ /* 0x000fe20000000000 */
[----:B------:R-:W-:Y:S02]  /*4d90*/  @!UP1 UIADD3 UR26, UPT, UPT, UR34, 0x20, URZ ;  /* 0x00000020221a9890 */ /* 0x000fe4000fffe0ff */
[----:B------:R-:W-:Y:S01]  /*4da0*/  @!UP1 UIADD3 UR24, UPT, UPT, UR7, 0x2200, URZ ;  /* 0x0000220007189890 */ /* 0x000fe2000fffe0ff */
[----:B------:R-:W-:Y:S01]  /*4db0*/  VOTEU.ALL UP1, P4 ;  /* 0x0000000000ff7886 */ /* 0x000fe20002020000 */
[----:B------:R-:W-:Y:S01]  /*4dc0*/  UMOV UR27, UR35 ;  /* 0x00000023001b7c82 */ /* 0x000fe20008000000 */
[----:B------:R-:W-:Y:S02]  /*4dd0*/  UMOV UR28, UR36 ;  /* 0x00000024001c7c82 */ /* 0x000fe40008000000 */
        /* <DEDUP_REMOVED lines=12> */
.L_x_199:
[----:B------:R-:W2:Y:S01]  /*4ea0*/  LDC.64 R12, c[0x0][0xb18] ;  /* 0x0002c600ff0c7b82 */ /* 0x000ea20000000a00 */
[----:B------:R-:W-:Y:S01]  /*4eb0*/  @!P4 R2UR UR8, R2 ;  /* 0x000000000208c2ca */ /* 0x000fe200000e0000 */
[----:B------:R-:W-:Y:S01]  /*4ec0*/  VOTEU.ALL UP1, P4 ;  /* 0x0000000000ff7886 */ /* 0x000fe20002020000 */
[----:B------:R-:W-:Y:S01]  /*4ed0*/  @!P4 R2UR UR9, R8 ;  /* 0x000000000809c2ca */ /* 0x000fe200000e0000 */
[----:B-1----:R-:W-:Y:S01]  /*4ee0*/  @!P4 IMAD.MOV.U32 R0, RZ, RZ, 0x2000 ;  /* 0x00002000ff00c424 */ /* 0x002fe200078e00ff */
[----:B------:R-:W-:Y:S03]  /*4ef0*/  UMOV UR10, 0x0 ;  /* 0x00000000000a7882 */ /* 0x000fe60000000000 */
[----:B------:R-:W1:Y:S01]  /*4f00*/  @!P1 LDC R2, c[0x0][0xb0c] ;  /* 0x0002c300ff029b82 */ /* 0x000e620000000800 */
[----:B------:R-:W-:Y:S01]  /*4f10*/  @!UP1 UIADD3 UR18, UPT, UPT, UR34, 0x40, URZ ;  /* 0x0000004022129890 */ /* 0x000fe2000fffe0ff */
[----:B------:R-:W-:Y:S01]  /*4f20*/  @P3 SHF.R.U32.HI R26, RZ, 0x10, R21 ;  /* 0x00000010ff1a3819 */ /* 0x000fe20000011615 */
[----:B------:R-:W-:Y:S01]  /*4f30*/  @!UP1 UIADD3 UR16, UPT, UPT, UR7, 0x4200, URZ ;  /* 0x0000420007109890 */ /* 0x000fe2000fffe0ff */
[----:B------:R-:W-:Y:S01]  /*4f40*/  VIADD R28, R28, 0x1 ;  /* 0x000000011c1c7836 */ /* 0x000fe20000000000 */
[----:B------:R-:W-:Y:S01]  /*4f50*/  VOTEU.ALL UP1, P4 ;  /* 0x0000000000ff7886 */ /* 0x000fe20002020000 */
[----:B------:R-:W-:Y:S01]  /*4f60*/  UMOV UR11, 0x10000000 ;  /* 0x10000000000b7882 */ /* 0x000fe20000000000 */
[----:B------:R-:W-:Y:S01]  /*4f70*/  UMOV UR19, UR35 ;  /* 0x0000002300137c82 */ /* 0x000fe20008000000 */
[----:B------:R-:W-:Y:S01]  /*4f80*/  IMAD.U32 R9, RZ, RZ, UR8 ;  /* 0x00000008ff097e24 */ /* 0x000fe2000f8e00ff */
[----:B------:R-:W-:Y:S01]  /*4f90*/  UMOV UR20, UR36 ;  /* 0x0000002400147c82 */ /* 0x000fe20008000000 */
[----:B------:R-:W-:Y:S01]  /*4fa0*/  IMAD.U32 R8, RZ, RZ, UR9 ;  /* 0x00000009ff087e24 */ /* 0x000fe2000f8e00ff */
[----:B------:R-:W-:Y:S02]  /*4fb0*/  UPRMT UR8, UR37, 0x654, UR17 ;  /* 0x0000065425087896 */ /* 0x000fe40008000011 */
[----:B------:R-:W-:Y:S02]  /*4fc0*/  @!P4 R2UR UR15, R9 ;  /* 0x00000000090fc2ca */ /* 0x000fe400000e0000 */
[----:B------:R-:W-:Y:S02]  /*4fd0*/  @!P4 R2UR UR14, R8 ;  /* 0x00000000080ec2ca */ /* 0x000fe400000e0000 */
[----:B------:R-:W4:Y:S11]  /*4fe0*/  LDC.64 R8, c[0x0][0xb10] ;  /* 0x0002c400ff087b82 */ /* 0x000f360000000a00 */
[----:B------:R1:W-:Y:S01]  /*4ff0*/  @!UP1 UTMALDG.3D [UR16], [UR14], desc[UR10] ;  /* 0x00000a100e0095b4 */ /* 0x0003e20008011000 */
[----:B------:R5:W-:Y:S01]  /*5000*/  @!P4 SYNCS.ARRIVE.TRANS64.RED.A0TR RZ, [UR7+0x90], R0 ;  /* 0x00009000ffffc9a7 */ /* 0x000be20008300407 */
[C---:B----4-:R-:W-:Y:S01]  /*5010*/  @!P1 IMAD.HI.U32 R8, R11.reuse, R8, RZ ;  /* 0x000000080b089227 */ /* 0x050fe200078e00ff */
[----:B--2---:R-:W-:Y:S02]  /*5020*/  @!P1 ISETP.NE.AND P0, PT, R12, 0x1, PT ;  /* 0x000000010c00980c */ /* 0x004fe40003f05270 */
[----:B-1----:R-:W-:Y:S01]  /*5030*/  @!P1 ISETP.NE.AND P2, PT, R2, 0x1, PT ;  /* 0x000000010200980c */ /* 0x002fe20003f45270 */
[----:B------:R-:W-:Y:S01]  /*5040*/  SYNCS.ARRIVE.TRANS64.RED.A1T0 RZ, [UR8], RZ ;  /* 0x000000ffffff79a7 */ /* 0x000fe20008100408 */
[C---:B------:R-:W-:Y:S01]  /*5050*/  @!P1 IMAD.HI.U32 R13, R10.reuse, R13, RZ ;  /* 0x0000000d0a0d9227 */ /* 0x040fe200078e00ff */
[----:B------:R-:W-:Y:S04]  /*5060*/  @!P1 SHF.R.U32.HI R8, RZ, R9, R8 ;  /* 0x00000009ff089219 */ /* 0x000fe80000011608 */
[----:B------:R-:W-:Y:S01]  /*5070*/  @!P1 SEL R8, R11, R8, !P2 ;  /* 0x000000080b089207 */ /* 0x000fe20005000000 */
[----:B------:R-:W1:Y:S01]  /*5080*/  SYNCS.PHASECHK.TRANS64.TRYWAIT P5, [UR7+0xb8], R14 ;  /* 0x0000b80eff0075a7 */ /* 0x000e6200080a1107 */
[----:B-----5:R-:W2:Y:S02]  /*5090*/  @!P1 LDC R0, c[0x0][0xb20] ;  /* 0x0002c800ff009b82 */ /* 0x020ea40000000800 */
[----:B--2---:R-:W-:Y:S04]  /*50a0*/  @!P1 SHF.R.U32.HI R0, RZ, R0, R13 ;  /* 0x00000000ff009219 */ /* 0x004fe8000001160d */
[----:B------:R-:W-:Y:S05]  /*50b0*/  @!P1 SEL R9, R10, R0, !P0 ;  /* 0x000000000a099207 */ /* 0x000fea0004000000 */
[----:B------:R-:W-:Y:S02]  /*50c0*/  @!P1 IMAD.IADD R0, R9, 0x1, -R8 ;  /* 0x0000000109009824 */ /* 0x000fe400078e0a08 */
[----:B------:R-:W-:Y:S02]  /*50d0*/  @!P1 IMAD.IADD R8, R8, 0x1, -R9 ;  /* 0x0000000108089824 */ /* 0x000fe400078e0a09 */
[----:B------:R-:W-:Y:S02]  /*50e0*/  @!P1 IMAD R11, R0, R2, R11 ;  /* 0x00000002000b9224 */ /* 0x000fe400078e020b */
[----:B------:R-:W-:Y:S01]  /*50f0*/  @!P1 IMAD R10, R8, R12, R10 ;  /* 0x0000000c080a9224 */ /* 0x000fe200078e020a */
[----:B-1----:R-:W-:Y:S06]  /*5100*/  @!P5 BRA `(.L_x_99) ;  /* 0x00000050004cd947 */ /* 0x002fec0003800000 */
.L_x_201:
[----:B------:R-:W-:Y:S01]  /*5110*/  @!P4 IADD3 R2, P0, PT, R30, 0x580, RZ ;  /* 0x000005801e02c810 */ /* 0x000fe20007f1e0ff */
[----:B------:R-:W-:Y:S01]  /*5120*/  VOTEU.ALL UP1, P4 ;  /* 0x0000000000ff7886 */ /* 0x000fe20002020000 */
[----:B------:R-:W-:Y:S01]  /*5130*/  UMOV UR18, 0x0 ;  /* 0x0000000000127882 */ /* 0x000fe20000000000 */
[----:B------:R-:W-:Y:S01]  /*5140*/  UMOV UR19, 0x10000000 ;  /* 0x1000000000137882 */ /* 0x000fe20000000000 */
[----:B------:R-:W-:Y:S01]  /*5150*/  @!P4 R2UR UR9, R2 ;  /* 0x000000000209c2ca */ /* 0x000fe200000e0000 */
[----:B-1----:R-:W-:Y:S01]  /*5160*/  @!P4 IMAD.X R0, RZ, RZ, R31, P0 ;  /* 0x000000ffff00c224 */ /* 0x002fe200000e061f */
[----:B------:R-:W-:Y:S01]  /*5170*/  @!UP1 UIADD3 UR10, UPT, UPT, UR34, 0x60, URZ ;  /* 0x00000060220a9890 */ /* 0x000fe2000fffe0ff */
[----:B------:R-:W-:Y:S01]  /*5180*/  ISETP.NE.AND P0, PT, R28, 0x2, PT ;  /* 0x000000021c00780c */ /* 0x000fe20003f05270 */
[----:B------:R-:W-:Y:S01]  /*5190*/  UMOV UR11, UR35 ;  /* 0x00000023000b7c82 */ /* 0x000fe20008000000 */
[----:B------:R-:W-:Y:S01]  /*51a0*/  UMOV UR12, UR36 ;  /* 0x00000024000c7c82 */ /* 0x000fe20008000000 */
[----:B------:R-:W-:Y:S01]  /*51b0*/  @!P4 R2UR UR8, R0 ;  /* 0x000000000008c2ca */ /* 0x000fe200000e0000 */
[----:B------:R-:W-:Y:S01]  /*51c0*/  IMAD.IADD R15, R10, 0x1, R94 ;  /* 0x000000010a0f7824 */ /* 0x000fe200078e025e */
[----:B------:R-:W-:Y:S01]  /*51d0*/  @P3 R2UR UR36, R26 ;  /* 0x000000001a2432ca */ /* 0x000fe200000e0000 */
[----:B------:R-:W-:Y:S01]  /*51e0*/  IMAD.IADD R14, R11, 0x1, R95 ;  /* 0x000000010b0e7824 */ /* 0x000fe200078e025f */
[----:B------:R-:W-:Y:S02]  /*51f0*/  SEL R0, RZ, 0x1, P0 ;  /* 0x00000001ff007807 */ /* 0x000fe40000000000 */
[----:B------:R-:W-:Y:S01]  /*5200*/  LOP3.LUT R29, R29, 0x1, RZ, 0x3c, !PT ;  /* 0x000000011d1d7812 */ /* 0x000fe200078e3cff */
[----:B------:R-:W-:Y:S01]  /*5210*/  IMAD.U32 R8, RZ, RZ, UR9 ;  /* 0x00000009ff087e24 */ /* 0x000fe2000f8e00ff */
[----:B------:R-:W-:Y:S01]  /*5220*/  @!UP1 UIADD3 UR9, UPT, UPT, UR7, 0x98, URZ ;  /* 0x0000009807099890 */ /* 0x000fe2000fffe0ff */
[----:B------:R-:W-:Y:S02]  /*5230*/  LOP3.LUT R27, R27, R0, RZ, 0x3c, !PT ;  /* 0x000000001b1b7212 */ /* 0x000fe400078e3cff */
[----:B------:R-:W-:Y:S02]  /*5240*/  SEL R28, R28, RZ, P0 ;  /* 0x000000ff1c1c7207 */ /* 0x000fe40000000000 */
[----:B------:R-:W-:Y:S01]  /*5250*/  IMAD.U32 R9, RZ, RZ, UR8 ;  /* 0x00000008ff097e24 */ /* 0x000fe2000f8e00ff */
[----:B------:R-:W-:Y:S01]  /*5260*/  @!P4 R2UR UR14, R8 ;  /* 0x00000000080ec2ca */ /* 0x000fe200000e0000 */
[----:B------:R-:W-:Y:S01]  /*5270*/  @!UP1 UIADD3 UR8, UPT, UPT, UR7, 0x6200, URZ ;  /* 0x0000620007089890 */ /* 0x000fe2000fffe0ff */
[----:B------:R-:W-:Y:S02]  /*5280*/  VOTEU.ALL UP1, P4 ;  /* 0x0000000000ff7886 */ /* 0x000fe40002020000 */
[----:B------:R-:W-:Y:S11]  /*5290*/  @!P4 R2UR UR15, R9 ;  /* 0x00000000090fc2ca */ /* 0x000ff600000e0000 */
[----:B------:R-:W-:Y:S02]  /*52a0*/  @!UPT UIADD3 URZ, UPT, UPT, URZ, URZ, URZ ;  /* 0x000000fffffff290 */ /* 0x000fe4000fffe0ff */
[----:B------:R2:W-:Y:S01]  /*52b0*/  @!UP1 UTMALDG.3D [UR8], [UR14], desc[UR18] ;  /* 0x000012080e0095b4 */ /* 0x0005e20008011000 */
[----:B------:R2:W-:Y:S01]  /*52c0*/  @!P4 SYNCS.ARRIVE.TRANS64.RED.A0TR RZ, [UR7+0x98], R25 ;  /* 0x00009819ffffc9a7 */ /* 0x0005e20008300407 */
[----:B------:R-:W-:Y:S01]  /*52d0*/  UPLOP3.LUT UP1, UPT, UPT, UPT, UPT, 0x80, 0x8 ;  /* 0x000000000008789c */ /* 0x000fe20003f2f070 */
[----:B------:R-:W-:Y:S01]  /*52e0*/  SYNCS.ARRIVE.TRANS64.RED.A1T0 RZ, [UR13], RZ ;  /* 0x000000ffffff79a7 */ /* 0x000fe2000810040d */
[----:B------:R-:W-:Y:S09]  /*52f0*/  @P3 BRA `(.L_x_100) ;  /* 0xfffffff000a03947 */ /* 0x000ff2000383ffff */
[----:B------:R-:W-:-:S04]  /*5300*/  SHF.L.U32 R2, R29, 0x1f, RZ ;  /* 0x0000001f1d027819 */ /* 0x000fc800000006ff */
[----:B------:R-:W1:Y:S02]  /*5310*/  SYNCS.PHASECHK.TRANS64.TRYWAIT P0, [UR7+0xa0], R2 ;  /* 0x0000a002ff0075a7 */ /* 0x000e640008001107 */
[----:B-1----:R-:W-:Y:S05]  /*5320*/  @!P0 BRA `(.L_x_101) ;  /* 0x0000004c00dc8947 */ /* 0x002fea0003800000 */
.L_x_203:
[----:B------:R-:W4:Y:S02]  /*5330*/  SYNCS.PHASECHK.TRANS64.TRYWAIT P0, [UR7+0xa8], R2 ;  /* 0x0000a802ff0075a7 */ /* 0x000f240008001107 */
[----:B----4-:R-:W-:Y:S05]  /*5340*/  @!P0 BRA `(.L_x_102) ;  /* 0x0000004c00ec8947 */ /* 0x010fea0003800000 */
.L_x_205:
[----:B------:R-:W4:Y:S02]  /*5350*/  SYNCS.PHASECHK.TRANS64.TRYWAIT P0, [UR7+0xb0], R2 ;  /* 0x0000b002ff0075a7 */ /* 0x000f240008001107 */
[----:B----4-:R-:W-:Y:S05]  /*5360*/  @!P0 BRA `(.L_x_103) ;  /* 0x0000004c00fc8947 */ /* 0x010fea0003800000 */
.L_x_207:
[----:B-1----:R-:W-:-:S07]  /*5370*/  MOV R0, UR7 ;  /* 0x0000000700007c02 */ /* 0x002fce0008000f00 */
.L_x_104:
[----:B-1----:R-:W-:-:S04]  /*5380*/  SHF.L.U32 R2, R29, 0x1f, RZ ;  /* 0x0000001f1d027819 */ /* 0x002fc800000006ff */
[----:B------:R1:W4:Y:S03]  /*5390*/  SYNCS.PHASECHK.TRANS64.TRYWAIT P0, [R0+URZ+0xb8], R2 ;  /* 0x0000b802000075a7 */ /* 0x00032600080011ff */
[----:B----4-:R-:W-:Y:S05]  /*53a0*/  @!P0 NANOSLEEP.SYNCS 0x989680 ;  /* 0x009896800000895d */ /* 0x010fea0003900000 */
[----:B------:R-:W4:Y:S02]  /*53b0*/  @!P0 SYNCS.PHASECHK.TRANS64 P0, [R0+URZ+0xb8], R2 ;  /* 0x0000b802000085a7 */ /* 0x000f2400080010ff */
[----:B--2-4-:R-:W-:Y:S05]  /*53c0*/  @P0 EXIT ;  /* 0x000000000000094d */ /* 0x014fea0003800000 */
[----:B------:R-:W-:Y:S05]  /*53d0*/  BRA `(.L_x_104) ;  /* 0xfffffffc00e87947 */ /* 0x000fea000383ffff */
.L_x_89:
[----:B------:R-:W-:-:S06]  /*53e0*/  UISETP.GE.AND UP1, UPT, UR10, 0x4, UPT ;  /* 0x000000040a00788c */ /* 0x000fcc000bf26270 */
[----:B------:R-:W-:-:S13]  /*53f0*/  PLOP3.LUT P0, PT, PT, PT, UP1, 0x80, 0x8 ;  /* 0x000000000008781c */ /* 0x000fda0003f0f018 */
[----:B------:R-:W-:Y:S05]  /*5400*/  @!P0 EXIT ;  /* 0x000000000000894d */ /* 0x000fea0003800000 */
[----:B------:R-:W-:Y:S01]  /*5410*/  BAR.SYNC.DEFER_BLOCKING 0x6, 0xa0 ;  /* 0x0182800000007b1d */ /* 0x000fe20000010000 */
[C---:B------:R-:W-:Y:S01]  /*5420*/  IMAD.SHL.U32 R2, R109.reuse, 0x20, RZ ;  /* 0x000000206d027824 */ /* 0x040fe200078e00ff */
[C---:B------:R-:W-:Y:S01]  /*5430*/  SHF.L.U32 R46, R109.reuse, 0x10, RZ ;  /* 0x000000106d2e7819 */ /* 0x040fe200000006ff */
[C---:B------:R-:W-:Y:S01]  /*5440*/  IMAD.SHL.U32 R108, R109.reuse, 0x4, RZ ;  /* 0x000000046d6c7824 */ /* 0x040fe200078e00ff */
[C---:B------:R-:W-:Y:S01]  /*5450*/  LOP3.LUT R110, R109.reuse, 0x60, RZ, 0xc0, !PT ;  /* 0x000000606d6e7812 */ /* 0x040fe200078ec0ff */
[----:B------:R-:W-:Y:S01]  /*5460*/  HFMA2 R105, -RZ, RZ, 0, 5.9604644775390625e-08 ;  /* 0x00000001ff697431 */ /* 0x000fe200000001ff */
[----:B------:R-:W-:Y:S02]  /*5470*/  UMOV UR46, 0x400 ;  /* 0x00000400002e7882 */ /* 0x000fe40000000000 */
[----:B------:R-:W1:Y:S01]  /*5480*/  LDC R99, c[0x0][0x370] ;  /* 0x0000dc00ff637b82 */ /* 0x000e620000000800 */
[----:B------:R-:W-:Y:S01]  /*5490*/  ULEA UR46, UR37, UR46, 0x18 ;  /* 0x0000002e252e7291 */ /* 0x000fe2000f8ec0ff */
[----:B------:R-:W-:Y:S01]  /*54a0*/  LOP3.LUT R3, R2, 0xc0, RZ, 0xc0, !PT ;  /* 0x000000c002037812 */ /* 0x000fe200078ec0ff */
[----:B------:R-:W-:Y:S01]  /*54b0*/  HFMA2 R103, -RZ, RZ, 0, 0 ;  /* 0x00000000ff677431 */ /* 0x000fe200000001ff */
[----:B------:R-:W-:Y:S01]  /*54c0*/  LOP3.LUT R107, R109, 0x2, RZ, 0xc0, !PT ;  /* 0x000000026d6b7812 */ /* 0x000fe200078ec0ff */
[----:B------:R-:W-:Y:S01]  /*54d0*/  UIADD3 UR4, UPT, UPT, UR46, 0x200, URZ ;  /* 0x000002002e047890 */ /* 0x000fe2000fffe0ff */
[----:B------:R-:W-:Y:S01]  /*54e0*/  LOP3.LUT R108, R3, 0x18, R108, 0xf8, !PT ;  /* 0x00000018036c7812 */ /* 0x000fe200078ef86c */
[----:B------:R-:W-:Y:S01]  /*54f0*/  IMAD.MOV.U32 R45, RZ, RZ, RZ ;  /* 0x000000ffff2d7224 */ /* 0x000fe200078e00ff */
[----:B------:R-:W2:Y:S01]  /*5500*/  LDC R42, c[0x0][0xb0c] ;  /* 0x0002c300ff2a7b82 */ /* 0x000ea20000000800 */
[----:B------:R-:W-:Y:S01]  /*5510*/  LOP3.LUT R46, R46, 0x600000, RZ, 0xc0, !PT ;  /* 0x006000002e2e7812 */ /* 0x000fe200078ec0ff */
[----:B------:R-:W-:Y:S01]  /*5520*/  IMAD.MOV.U32 R113, RZ, RZ, RZ ;  /* 0x000000ffff717224 */ /* 0x000fe200078e00ff */
[----:B------:R-:W-:Y:S01]  /*5530*/  LOP3.LUT R108, R108, 0xf20, R2, 0xf8, !PT ;  /* 0x00000f206c6c7812 */ /* 0x000fe200078ef802 */
[----:B------:R-:W-:Y:S01]  /*5540*/  IMAD.U32 R101, RZ, RZ, UR4 ;  /* 0x00000004ff657e24 */ /* 0x000fe2000f8e00ff */
[----:B------:R-:W-:Y:S01]  /*5550*/  LOP3.LUT R109, R109, 0x4, RZ, 0xc0, !PT ;  /* 0x000000046d6d7812 */ /* 0x000fe200078ec0ff */
[----:B------:R-:W3:Y:S01]  /*5560*/  LDCU.64 UR50, c[0x0][0x348] ;  /* 0x00006900ff3277ac */ /* 0x000ee20008000a00 */
[----:B------:R-:W-:Y:S01]  /*5570*/  MOV R104, RZ ;  /* 0x000000ff00687202 */ /* 0x000fe20000000f00 */
[----:B------:R-:W4:Y:S01]  /*5580*/  LDC R97, c[0x0][0xb20] ;  /* 0x0002c800ff617b82 */ /* 0x000f220000000800 */
[----:B------:R-:W3:Y:S01]  /*5590*/  LDS R0, [UR46+0x180] ;  /* 0x0001802eff007984 */ /* 0x000ee20008000800 */
[----:B------:R-:W-:Y:S01]  /*55a0*/  IMAD R108, R108, 0x2, R101 ;  /* 0x000000026c6c7824 */ /* 0x000fe200078e0265 */
[----:B------:R-:W1:Y:S03]  /*55b0*/  LDCU.64 UR38, c[0x0][0x888] ;  /* 0x00011100ff2677ac */ /* 0x000e660008000a00 */
[--C-:B------:R-:W-:Y:S01]  /*55c0*/  IMAD R107, R107, -0x10, R108.reuse ;  /* 0xfffffff06b6b7824 */ /* 0x100fe200078e026c */
[----:B------:R-:W-:Y:S01]  /*55d0*/  UMOV UR47, URZ ;  /* 0x000000ff002f7c82 */ /* 0x000fe20008000000 */
[----:B------:R-:W1:Y:S01]  /*55e0*/  LDC R41, c[0x0][0xb30] ;  /* 0x0002cc00ff297b82 */ /* 0x000e620000000800 */
[----:B------:R-:W-:Y:S01]  /*55f0*/  IMAD R106, R109, -0x10, R108 ;  /* 0xfffffff06d6a7824 */ /* 0x000fe200078e026c */
[----:B------:R-:W-:-:S06]  /*5600*/  UMOV UR49, URZ ;  /* 0x000000ff00317c82 */ /* 0x000fcc0008000000 */
[----:B------:R-:W1:Y:S08]  /*5610*/  LDC.64 R92, c[0x0][0xb10] ;  /* 0x0002c400ff5c7b82 */ /* 0x000e700000000a00 */
[----:B------:R-:W1:Y:S08]  /*5620*/  LDC.64 R38, c[0x0][0xb18] ;  /* 0x0002c600ff267b82 */ /* 0x000e700000000a00 */
[----:B------:R-:W1:Y:S08]  /*5630*/  LDC.64 R88, c[0x0][0x888] ;  /* 0x00022200ff587b82 */ /* 0x000e700000000a00 */
[----:B------:R-:W1:Y:S01]  /*5640*/  LDC.64 R36, c[0x0][0xb28] ;  /* 0x0002ca00ff247b82 */ /* 0x000e620000000a00 */
[----:B---3--:R-:W-:-:S07]  /*5650*/  IMAD.IADD R46, R0, 0x1, R46 ;  /* 0x00000001002e7824 */ /* 0x008fce00078e022e */
[----:B------:R-:W3:Y:S08]  /*5660*/  LDC.64 R90, c[0x0][0x890] ;  /* 0x00022400ff5a7b82 */ /* 0x000ef00000000a00 */
[----:B------:R-:W1:Y:S08]  /*5670*/  LDC.64 R86, c[0x0][0x8b0] ;  /* 0x00022c00ff567b82 */ /* 0x000e700000000a00 */
[----:B------:R-:W1:Y:S08]  /*5680*/  LDC.64 R84, c[0x0][0x8a8] ;  /* 0x00022a00ff547b82 */ /* 0x000e700000000a00 */
[----:B--2-4-:R-:W1:Y:S02]  /*5690*/  LDC R98, c[0x0][0x374] ;  /* 0x0000dd00ff627b82 */ /* 0x014e640000000800 */
.L_x_149:
[----:B------:R-:W-:Y:S02]  /*56a0*/  LEA R0, R113, UR46, 0x3 ;  /* 0x0000002e71007c11 */ /* 0x000fe4000f8e18ff */
[----:B------:R-:W-:Y:S02]  /*56b0*/  SHF.L.U32 R2, R103, 0x1f, RZ ;  /* 0x0000001f67027819 */ /* 0x000fe400000006ff */
[----:B-1----:R-:W-:Y:S02]  /*56c0*/  LEA R16, R113, UR46, 0x4 ;  /* 0x0000002e71107c11 */ /* 0x002fe4000f8e20ff */
[----:B------:R-:W2:Y:S02]  /*56d0*/  SYNCS.PHASECHK.TRANS64.TRYWAIT P0, [R0+URZ+0xd0], R2 ;  /* 0x0000d002000075a7 */ /* 0x000ea400080011ff */
[----:B--2-4-:R-:W-:Y:S05]  /*56e0*/  @!P0 BRA `(.L_x_105) ;  /* 0x0000004c00348947 */ /* 0x014fea0003800000 */
.L_x_208:
[----:B------:R-:W4:Y:S01]  /*56f0*/  LDC.64 R10, c[0x0][0xb10] ;  /* 0x0002c400ff0a7b82 */ /* 0x000f220000000a00 */
[----:B------:R-:W3:Y:S01]  /*5700*/  LDS.128 R16, [R16+0x160] ;  /* 0x0001600010107984 */ /* 0x000ee20000000c00 */
[----:B-1----:R-:W-:Y:S01]  /*5710*/  ISETP.NE.AND P1, PT, R41, 0x1, PT ;  /* 0x000000012900780c */ /* 0x002fe20003f25270 */
[----:B--2---:R-:W-:Y:S01]  /*5720*/  VIADD R0, R0, 0xe0 ;  /* 0x000000e000007836 */ /* 0x004fe20000000000 */
[----:B------:R-:W-:Y:S04]  /*5730*/  ISETP.GE.AND P0, PT, R40, 0x1, PT ;  /* 0x000000012800780c */ /* 0x000fe80003f06270 */
[----:B------:R-:W1:Y:S01]  /*5740*/  LDC.64 R8, c[0x0][0xb18] ;  /* 0x0002c600ff087b82 */ /* 0x000e620000000a00 */
[----:B------:R-:W-:Y:S01]  /*5750*/  PRMT R0, RZ, 0x654, R0 ;  /* 0x00000654ff007816 */ /* 0x000fe20000000000 */
[----:B------:R-:W-:Y:S01]  /*5760*/  @!PT LDS RZ, [RZ] ;  /* 0x00000000fffff984 */ /* 0x000fe20000000800 */
[----:B------:R-:W-:Y:S01]  /*5770*/  @!PT LDS RZ, [RZ] ;  /* 0x00000000fffff984 */ /* 0x000fe20000000800 */
[----:B------:R-:W-:Y:S01]  /*5780*/  @!PT LDS RZ, [RZ] ;  /* 0x00000000fffff984 */ /* 0x000fe20000000800 */
[----:B------:R-:W-:Y:S01]  /*5790*/  @!PT LDS RZ, [RZ] ;  /* 0x00000000fffff984 */ /* 0x000fe20000000800 */
[----:B------:R2:W-:Y:S06]  /*57a0*/  MEMBAR.ALL.CTA ;  /* 0x0000000000007992 */ /* 0x0005ec0000008000 */
[----:B--2---:R-:W2:Y:S01]  /*57b0*/  FENCE.VIEW.ASYNC.S ;  /* 0x00000000000073c6 */ /* 0x004ea20000000000 */
[----:B------:R-:W1:Y:S08]  /*57c0*/  @!P1 LDC R12, c[0x0][0xb20] ;  /* 0x0002c800ff0c9b82 */ /* 0x000e700000000800 */
[----:B------:R-:W1:Y:S01]  /*57d0*/  @!P1 LDC R7, c[0x0][0xb0c] ;  /* 0x0002c300ff079b82 */ /* 0x000e620000000800 */
[----:B--2---:R2:W-:Y:S01]  /*57e0*/  SYNCS.ARRIVE.TRANS64.RED.A1T0 RZ, [R0+URZ], RZ ;  /* 0x000000ff00ff79a7 */ /* 0x0045e200081004ff */
[----:B---3--:R-:W-:Y:S04]  /*57f0*/  LOP3.LUT P4, RZ, R18, 0x1, RZ, 0xc0, !PT ;  /* 0x0000000112ff7812 */ /* 0x008fe8000788c0ff */
[----:B------:R-:W-:Y:S09]  /*5800*/  P2R R111, PR, RZ, 0x10 ;  /* 0x00000010ff6f7803 */ /* 0x000ff20000000000 */
[----:B------:R-:W-:Y:S02]  /*5810*/  @P4 MOV R44, R16 ;  /* 0x00000010002c4202 */ /* 0x000fe40000000f00 */
[----:B------:R-:W-:Y:S01]  /*5820*/  @P4 LOP3.LUT R43, R17, 0xffff, RZ, 0xc0, !PT ;  /* 0x0000ffff112b4812 */ /* 0x000fe200078ec0ff */
[----:B--2-4-:R-:W-:Y:S06]  /*5830*/  @!P0 BRA `(.L_x_106) ;  /* 0x0000000000a48947 */ /* 0x014fec0003800000 */
[----:B------:R-:W-:Y:S01]  /*5840*/  IMAD.HI.U32 R0, R98, R39, RZ ;  /* 0x0000002762007227 */ /* 0x000fe200078e00ff */
[----:B------:R-:W-:Y:S02]  /*5850*/  ISETP.NE.AND P0, PT, R38, 0x1, PT ;  /* 0x000000012600780c */ /* 0x000fe40003f05270 */
[----:B------:R-:W-:Y:S01]  /*5860*/  ISETP.NE.AND P2, PT, R40, 0x1, PT ;  /* 0x000000012800780c */ /* 0x000fe20003f45270 */
[----:B------:R-:W-:Y:S01]  /*5870*/  IMAD.HI.U32 R4, R99, R92, RZ ;  /* 0x0000005c63047227 */ /* 0x000fe200078e00ff */
[----:B------:R-:W-:Y:S02]  /*5880*/  SHF.R.U32.HI R0, RZ, R97, R0 ;  /* 0x00000061ff007219 */ /* 0x000fe40000011600 */
[----:B------:R-:W-:Y:S01]  /*5890*/  ISETP.NE.AND P3, PT, R42, 0x1, PT ;  /* 0x000000012a00780c */ /* 0x000fe20003f65270 */
[----:B------:R-:W-:Y:S01]  /*58a0*/  IMAD.HI.U32 R6, R43, R39, RZ ;  /* 0x000000272b067227 */ /* 0x000fe200078e00ff */
[-C--:B------:R-:W-:Y:S02]  /*58b0*/  SHF.R.U32.HI R4, RZ, R93.reuse, R4 ;  /* 0x0000005dff047219 */ /* 0x080fe40000011604 */
[----:B------:R-:W-:Y:S01]  /*58c0*/  SEL R0, R98, R0, !P0 ;  /* 0x0000000062007207 */ /* 0x000fe20004000000 */
[----:B------:R-:W-:Y:S01]  /*58d0*/  IMAD.HI.U32 R5, R44, R92, RZ ;  /* 0x0000005c2c057227 */ /* 0x000fe200078e00ff */
[----:B------:R-:W-:Y:S03]  /*58e0*/  SEL R4, R99, R4, !P3 ;  /* 0x0000000463047207 */ /* 0x000fe60005800000 */
[-C--:B------:R-:W-:Y:S01]  /*58f0*/  IMAD.HI.U32 R3, R0, R36.reuse, RZ ;  /* 0x0000002400037227 */ /* 0x080fe200078e00ff */
[----:B------:R-:W-:Y:S03]  /*5900*/  SHF.R.U32.HI R5, RZ, R93, R5 ;  /* 0x0000005dff057219 */ /* 0x000fe60000011605 */
[----:B------:R-:W-:Y:S01]  /*5910*/  IMAD.HI.U32 R2, R4, R36, RZ ;  /* 0x0000002404027227 */ /* 0x000fe200078e00ff */
[----:B------:R-:W-:Y:S02]  /*5920*/  @P2 SHF.R.U32.HI R0, RZ, R37, R3 ;  /* 0x00000025ff002219 */ /* 0x000fe40000011603 */
[----:B------:R-:W-:Y:S02]  /*5930*/  SHF.R.U32.HI R3, RZ, R97, R6 ;  /* 0x00000061ff037219 */ /* 0x000fe40000011606 */
[----:B------:R-:W-:Y:S01]  /*5940*/  @P2 SHF.R.U32.HI R4, RZ, R37, R2 ;  /* 0x00000025ff042219 */ /* 0x000fe20000011602 */
[----:B------:R-:W-:Y:S01]  /*5950*/  IMAD R0, R40, R0, RZ ;  /* 0x0000000028007224 */ /* 0x000fe200078e02ff */
[----:B------:R-:W-:Y:S02]  /*5960*/  SEL R3, R43, R3, !P0 ;  /* 0x000000032b037207 */ /* 0x000fe40004000000 */
[----:B------:R-:W-:Y:S01]  /*5970*/  SEL R2, R44, R5, !P3 ;  /* 0x000000052c027207 */ /* 0x000fe20005800000 */
[----:B------:R-:W-:Y:S01]  /*5980*/  IMAD R5, R40, R4, RZ ;  /* 0x0000000428057224 */ /* 0x000fe200078e02ff */
[C---:B------:R-:W-:Y:S01]  /*5990*/  ISETP.GE.AND P0, PT, R3.reuse, R0, PT ;  /* 0x000000000300720c */ /* 0x040fe20003f06270 */
[C---:B------:R-:W-:Y:S03]  /*59a0*/  IMAD.HI.U32 R0, R3.reuse, R36, RZ ;  /* 0x0000002403007227 */ /* 0x040fe600078e00ff */
[C---:B------:R-:W-:Y:S02]  /*59b0*/  ISETP.GE.OR P0, PT, R2.reuse, R5, P0 ;  /* 0x000000050200720c */ /* 0x040fe40000706670 */
[----:B------:R-:W-:Y:S04]  /*59c0*/  SHF.R.U32.HI R0, RZ, R37, R0 ;  /* 0x00000025ff007219 */ /* 0x000fe80000011600 */
[C---:B------:R-:W-:Y:S05]  /*59d0*/  SEL R6, R3.reuse, R0, !P2 ;  /* 0x0000000003067207 */ /* 0x040fea0005000000 */
        /* <DEDUP_REMOVED lines=14> */
[----:B------:R-:W-:Y:S07]  /*5ac0*/  IMAD R43, R3, R38, R43 ;  /* 0x00000026032b7224 */ /* 0x000fee00078e022b */
.L_x_106:
[----:B-1----:R-:W-:Y:S01]  /*5ad0*/  @!P1 ISETP.NE.AND P0, PT, R8, 0x1, PT ;  /* 0x000000010800980c */ /* 0x002fe20003f05270 */
[----:B------:R-:W-:Y:S01]  /*5ae0*/  @!P1 IMAD.HI.U32 R2, R43, R9, RZ ;  /* 0x000000092b029227 */ /* 0x000fe200078e00ff */
[----:B------:R-:W-:Y:S01]  /*5af0*/  R2UR UR42, R14 ;  /* 0x000000000e2a72ca */ /* 0x000fe200000e0000 */
[----:B------:R-:W-:Y:S01]  /*5b00*/  BSSY.RECONVERGENT B6, `(.L_x_107) ;  /* 0x0000031000067945 */ /* 0x000fe20003800200 */
[----:B------:R-:W-:Y:S01]  /*5b10*/  R2UR UR41, R15 ;  /* 0x000000000f2972ca */ /* 0x000fe200000e0000 */
[C---:B------:R-:W-:Y:S01]  /*5b20*/  @!P1 IMAD.HI.U32 R0, R44.reuse, R10, RZ ;  /* 0x0000000a2c009227 */ /* 0x040fe200078e00ff */
[----:B------:R-:W-:Y:S02]  /*5b30*/  @!P1 SHF.R.U32.HI R2, RZ, R12, R2 ;  /* 0x0000000cff029219 */ /* 0x000fe40000011602 */
[----:B------:R-:W-:Y:S01]  /*5b40*/  @!P1 ISETP.NE.AND P2, PT, R7, 0x1, PT ;  /* 0x000000010700980c */ /* 0x000fe20003f45270 */
[----:B------:R-:W-:Y:S01]  /*5b50*/  VIADD R113, R113, 0x1 ;  /* 0x0000000171717836 */ /* 0x000fe20000000000 */
[----:B------:R-:W-:Y:S02]  /*5b60*/  @!P1 SEL R2, R43, R2, !P0 ;  /* 0x000000022b029207 */ /* 0x000fe40004000000 */
[----:B------:R-:W-:Y:S02]  /*5b70*/  @!P1 SHF.R.U32.HI R0, RZ, R11, R0 ;  /* 0x0000000bff009219 */ /* 0x000fe40000011600 */
[----:B------:R-:W-:Y:S01]  /*5b80*/  LOP3.LUT P0, RZ, R101, 0x1b0, RZ, 0xc0, !PT ;  /* 0x000001b065ff7812 */ /* 0x000fe2000780c0ff */
[----:B------:R-:W-:Y:S01]  /*5b90*/  USHF.L.U32 UR42, UR42, 0x7, URZ ;  /* 0x000000072a2a7899 */ /* 0x000fe200080006ff */
[----:B------:R-:W-:Y:S01]  /*5ba0*/  @!P1 SEL R3, R44, R0, !P2 ;  /* 0x000000002c039207 */ /* 0x000fe20005000000 */
[----:B------:R-:W-:Y:S01]  /*5bb0*/  USHF.L.U32 UR41, UR41, 0x7, URZ ;  /* 0x0000000729297899 */ /* 0x000fe200080006ff */
[----:B------:R-:W-:Y:S03]  /*5bc0*/  @P4 SHF.R.U32.HI R102, RZ, 0x10, R17 ;  /* 0x00000010ff664819 */ /* 0x000fe60000011611 */
[----:B------:R-:W-:Y:S02]  /*5bd0*/  @!P1 IMAD.IADD R0, R2, 0x1, -R3 ;  /* 0x0000000102009824 */ /* 0x000fe400078e0a03 */
[----:B------:R-:W-:Y:S02]  /*5be0*/  @!P1 IMAD.IADD R2, R3, 0x1, -R2 ;  /* 0x0000000103029824 */ /* 0x000fe400078e0a02 */
[----:B------:R-:W-:Y:S02]  /*5bf0*/  @!P1 IMAD R44, R0, R7, R44 ;  /* 0x00000007002c9224 */ /* 0x000fe400078e022c */
[----:B------:R-:W-:Y:S01]  /*5c00*/  @!P1 IMAD R43, R2, R8, R43 ;  /* 0x00000008022b9224 */ /* 0x000fe200078e022b */
[----:B------:R-:W-:Y:S06]  /*5c10*/  @!P0 BRA `(.L_x_108) ;  /* 0x00000000007c8947 */ /* 0x000fec0003800000 */
[----:B------:R-:W1:Y:S01]  /*5c20*/  LDCU.64 UR8, c[0x4][0x80] ;  /* 0x01001000ff0877ac */ /* 0x000e620008000a00 */
[----:B------:R-:W-:Y:S01]  /*5c30*/  MOV R2, 0x0 ;  /* 0x0000000000027802 */ /* 0x000fe20000000f00 */
[----:B------:R-:W-:Y:S02]  /*5c40*/  HFMA2 R12, -RZ, RZ, 0, 5.9604644775390625e-08 ;  /* 0x00000001ff0c7431 */ /* 0x000fe400000001ff */
[----:B------:R-:W-:Y:S01]  /*5c50*/  IMAD.MOV.U32 R8, RZ, RZ, 0x70 ;  /* 0x00000070ff087424 */ /* 0x000fe200078e00ff */
[----:B------:R2:W3:Y:S01]  /*5c60*/  LDC.64 R14, c[0x4][R2] ;  /* 0x01000000020e7b82 */ /* 0x0004e20000000a00 */
[----:B------:R-:W4:Y:S01]  /*5c70*/  LDCU.64 UR6, c[0x4][0x88] ;  /* 0x01001100ff0677ac */ /* 0x000f220008000a00 */
[----:B------:R-:W-:Y:S01]  /*5c80*/  IMAD.MOV.U32 R13, RZ, RZ, RZ ;  /* 0x000000ffff0d7224 */ /* 0x000fe200078e00ff */
[----:B------:R-:W2:Y:S01]  /*5c90*/  LDCU.64 UR4, c[0x4][0x8] ;  /* 0x01000100ff0477ac */ /* 0x000ea20008000a00 */
[----:B-1----:R-:W-:Y:S01]  /*5ca0*/  MOV R5, UR9 ;  /* 0x0000000900057c02 */ /* 0x002fe20008000f00 */
[----:B------:R-:W-:Y:S01]  /*5cb0*/  IMAD.U32 R4, RZ, RZ, UR8 ;  /* 0x00000008ff047e24 */ /* 0x000fe2000f8e00ff */
[----:B----4-:R-:W-:Y:S01]  /*5cc0*/  MOV R7, UR7 ;  /* 0x0000000700077c02 */ /* 0x010fe20008000f00 */
[----:B------:R-:W-:Y:S01]  /*5cd0*/  IMAD.U32 R6, RZ, RZ, UR6 ;  /* 0x00000006ff067e24 */ /* 0x000fe2000f8e00ff */
[----:B--2---:R-:W-:Y:S01]  /*5ce0*/  MOV R11, UR5 ;  /* 0x00000005000b7c02 */ /* 0x004fe20008000f00 */
[----:B------:R-:W-:Y:S02]  /*5cf0*/  IMAD.U32 R10, RZ, RZ, UR4 ;  /* 0x00000004ff0a7e24 */ /* 0x000fe4000f8e00ff */
[----:B------:R-:W-:Y:S07]  /*5d00*/  LEPC R20, `(.L_x_109) ;  /* 0x000000001014794e */ /* 0x000fee0000000000 */
[----:B---3-5:R-:W-:Y:S05]  /*5d10*/  CALL.ABS.NOINC R14 ;  /* 0x000000000e007343 */ /* 0x028fea0003c00000 */
.L_x_109:
[----:B------:R-:W1:Y:S01]  /*5d20*/  LDCU.64 UR8, c[0x4][0x80] ;  /* 0x01001000ff0877ac */ /* 0x000e620008000a00 */
[----:B------:R-:W2:Y:S01]  /*5d30*/  LDC.64 R2, c[0x4][R2] ;  /* 0x0100000002027b82 */ /* 0x000ea20000000a00 */
[----:B------:R-:W-:Y:S02]  /*5d40*/  HFMA2 R12, -RZ, RZ, 0, 5.9604644775390625e-08 ;  /* 0x00000001ff0c7431 */ /* 0x000fe400000001ff */
[----:B------:R-:W-:Y:S02]  /*5d50*/  IMAD.MOV.U32 R8, RZ, RZ, 0x70 ;  /* 0x00000070ff087424 */ /* 0x000fe400078e00ff */
[----:B------:R-:W-:Y:S01]  /*5d60*/  IMAD.MOV.U32 R13, RZ, RZ, RZ ;  /* 0x000000ffff0d7224 */ /* 0x000fe200078e00ff */
[----:B------:R-:W3:Y:S01]  /*5d70*/  LDCU.64 UR6, c[0x4][0x88] ;  /* 0x01001100ff0677ac */ /* 0x000ee20008000a00 */
[----:B------:R-:W4:Y:S01]  /*5d80*/  LDCU.64 UR4, c[0x4][0x8] ;  /* 0x01000100ff0477ac */ /* 0x000f220008000a00 */
[----:B-1----:R-:W-:Y:S02]  /*5d90*/  MOV R4, UR8 ;  /* 0x0000000800047c02 */ /* 0x002fe40008000f00 */
[----:B------:R-:W-:Y:S02]  /*5da0*/  MOV R5, UR9 ;  /* 0x0000000900057c02 */ /* 0x000fe40008000f00 */
[----:B---3--:R-:W-:Y:S01]  /*5db0*/  MOV R7, UR7 ;  /* 0x0000000700077c02 */ /* 0x008fe20008000f00 */
[----:B------:R-:W-:Y:S01]  /*5dc0*/  IMAD.U32 R6, RZ, RZ, UR6 ;  /* 0x00000006ff067e24 */ /* 0x000fe2000f8e00ff */
[----:B----4-:R-:W-:Y:S01]  /*5dd0*/  MOV R11, UR5 ;  /* 0x00000005000b7c02 */ /* 0x010fe20008000f00 */
[----:B------:R-:W-:Y:S02]  /*5de0*/  IMAD.U32 R10, RZ, RZ, UR4 ;  /* 0x00000004ff0a7e24 */ /* 0x000fe4000f8e00ff */
[----:B------:R-:W-:Y:S07]  /*5df0*/  LEPC R20, `(.L_x_108) ;  /* 0x000000001014794e */ /* 0x000fee0000000000 */
[----:B--2---:R-:W-:Y:S05]  /*5e00*/  CALL.ABS.NOINC R2 ;  /* 0x0000000002007343 */ /* 0x004fea0003c00000 */
.L_x_108:
[----:B------:R-:W-:Y:S05]  /*5e10*/  BSYNC.RECONVERGENT B6 ;  /* 0x0000000000067941 */ /* 0x000fea0003800200 */
.L_x_107:
[----:B------:R-:W-:Y:S02]  /*5e20*/  ISETP.NE.U32.AND P4, PT, R90, RZ, PT ;  /* 0x000000ff5a00720c */ /* 0x000fe40003f85070 */
[----:B------:R-:W-:Y:S02]  /*5e30*/  ISETP.NE.U32.AND P1, PT, R86, RZ, PT ;  /* 0x000000ff5600720c */ /* 0x000fe40003f25070 */
[----:B------:R-:W-:Y:S02]  /*5e40*/  ISETP.NE.AND.EX P4, PT, R91, RZ, PT, P4 ;  /* 0x000000ff5b00720c */ /* 0x000fe40003f85340 */
[----:B------:R-:W-:Y:S02]  /*5e50*/  PLOP3.LUT P0, PT, PT, PT, PT, 0x8, 0x80 ;  /* 0x000000000080781c */ /* 0x000fe40003f0e170 */
[----:B------:R-:W-:Y:S02]  /*5e60*/  ISETP.NE.AND.EX P1, PT, R87, RZ, PT, P1 ;  /* 0x000000ff5700720c */ /* 0x000fe40003f25310 */
[----:B------:R-:W-:Y:S02]  /*5e70*/  P2R R115, PR, RZ, 0x1 ;  /* 0x00000001ff737803 */ /* 0x000fe40000000000 */
[----:B------:R-:W-:Y:S05]  /*5e80*/  LOP3.LUT R105, R105, 0x1, RZ, 0x3c, !PT ;  /* 0x0000000169697812 */ /* 0x000fea00078e3cff */
[----:B------:R-:W-:Y:S05]  /*5e90*/  @!P4 BRA `(.L_x_110) ;  /* 0x00000000002cc947 */ /* 0x000fea0003800000 */
[----:B------:R-:W-:Y:S01]  /*5ea0*/  ISETP.NE.U32.AND P0, PT, R88, RZ, PT ;  /* 0x000000ff5800720c */ /* 0x000fe20003f05070 */
[----:B------:R-:W-:Y:S03]  /*5eb0*/  IMAD.MOV.U32 R96, RZ, RZ, 0x1 ;  /* 0x00000001ff607424 */ /* 0x000fe600078e00ff */
[----:B------:R-:W-:Y:S11]  /*5ec0*/  ISETP.NE.AND.EX P0, PT, R89, RZ, PT, P0 ;  /* 0x000000ff5900720c */ /* 0x000ff60003f05300 */
[----:B------:R-:W-:Y:S02]  /*5ed0*/  @!UPT UIADD3 URZ, UPT, UPT, URZ, URZ, URZ ;  /* 0x000000fffffff290 */ /* 0x000fe4000fffe0ff */
[----:B------:R-:W1:Y:S01]  /*5ee0*/  @P0 LDC.64 R2, c[0x0][0x888] ;  /* 0x00022200ff020b82 */ /* 0x000e620000000a00 */
[----:B------:R-:W-:Y:S04]  /*5ef0*/  @P0 IMAD R0, R90, UR36, RZ ;  /* 0x000000245a000c24 */ /* 0x000fe8000f8e02ff */
[----:B-1----:R-:W-:Y:S04]  /*5f00*/  @P0 IMAD.WIDE R2, R0, 0x4, R2 ;  /* 0x0000000400020825 */ /* 0x002fe800078e0202 */
[----:B------:R-:W-:Y:S01]  /*5f10*/  HFMA2 R0, -RZ, RZ, 0, 5.9604644775390625e-08 ;  /* 0x00000001ff007431 */ /* 0x000fe200000001ff */
[----:B-----5:R1:W5:Y:S04]  /*5f20*/  @P0 LDG.E R49, desc[UR44][R2.64] ;  /* 0x0000002c02310981 */ /* 0x020368000c1e1900 */
[----:B------:R-:W-:Y:S01]  /*5f30*/  @!P0 PRMT R96, R0, 0x7610, R96 ;  /* 0x0000761000608816 */ /* 0x000fe20000000060 */
[----:B-1----:R-:W2:Y:S06]  /*5f40*/  @!P0 LDC R49, c[0x0][0x880] ;  /* 0x00022000ff318b82 */ /* 0x002eac0000000800 */
.L_x_110:
[----:B------:R-:W-:Y:S05]  /*5f50*/  @!P1 BRA `(.L_x_111) ;  /* 0x0000000000209947 */ /* 0x000fea0003800000 */
[----:B------:R-:W-:Y:S04]  /*5f60*/  ISETP.NE.U32.AND P0, PT, R84, RZ, PT ;  /* 0x000000ff5400720c */ /* 0x000fe80003f05070 */
[----:B------:R-:W-:Y:S11]  /*5f70*/  ISETP.NE.AND.EX P0, PT, R85, RZ, PT, P0 ;  /* 0x000000ff5500720c */ /* 0x000ff60003f05300 */
[----:B------:R-:W-:Y:S02]  /*5f80*/  @!UPT UIADD3 URZ, UPT, UPT, URZ, URZ, URZ ;  /* 0x000000fffffff290 */ /* 0x000fe4000fffe0ff */
[----:B------:R-:W1:Y:S01]  /*5f90*/  @P0 LDC.64 R2, c[0x0][0x8a8] ;  /* 0x00022a00ff020b82 */ /* 0x000e620000000a00 */
[----:B------:R-:W-:Y:S04]  /*5fa0*/  @P0 IMAD R0, R86, UR36, RZ ;  /* 0x0000002456000c24 */ /* 0x000fe8000f8e02ff */
[----:B-1----:R-:W-:Y:S05]  /*5fb0*/  @P0 IMAD.WIDE R2, R0, 0x4, R2 ;  /* 0x0000000400020825 */ /* 0x002fea00078e0202 */
[----:B-----5:R1:W5:Y:S02]  /*5fc0*/  @P0 LDG.E R47, desc[UR44][R2.64] ;  /* 0x0000002c022f0981 */ /* 0x020364000c1e1900 */
[----:B-1----:R-:W3:Y:S02]  /*5fd0*/  @!P0 LDC R47, c[0x0][0x8a0] ;  /* 0x00022800ff2f8b82 */ /* 0x002ee40000000800 */
.L_x_111:
[----:B------:R-:W-:Y:S01]  /*5fe0*/  UISETP.NE.AND UP0, UPT, UR48, URZ, UPT ;  /* 0x000000ff3000728c */ /* 0x000fe2000bf05270 */
[----:B------:R-:W-:Y:S08]  /*5ff0*/  ISETP.NE.AND P5, PT, R115, RZ, PT ;  /* 0x000000ff7300720c */ /* 0x000ff00003fa5270 */
[----:B------:R-:W-:Y:S05]  /*6000*/  BRA.U !UP0, `(.L_x_112) ;  /* 0x0000000108407547 */ /* 0x000fea000b800000 */
[----:B------:R-:W-:Y:S02]  /*6010*/  ISETP.NE.U32.AND P0, PT, R90, RZ, PT ;  /* 0x000000ff5a00720c */ /* 0x000fe40003f05070 */
[----:B------:R-:W-:Y:S02]  /*6020*/  PLOP3.LUT P1, PT, PT, PT, PT, 0x80, 0x8 ;  /* 0x000000000008781c */ /* 0x000fe40003f2f070 */
[----:B------:R-:W-:Y:S11]  /*6030*/  ISETP.NE.AND.EX P0, PT, R91, RZ, PT, P0 ;  /* 0x000000ff5b00720c */ /* 0x000ff60003f05300 */
[----:B------:R-:W-:Y:S02]  /*6040*/  @!UPT UIADD3 URZ, UPT, UPT, URZ, URZ, URZ ;  /* 0x000000fffffff290 */ /* 0x000fe4000fffe0ff */
[----:B------:R-:W-:Y:S01]  /*6050*/  @P0 LOP3.LUT P2, RZ, R96, 0xff, RZ, 0xc0, !PT ;  /* 0x000000ff60ff0812 */ /* 0x000fe2000784c0ff */
[----:B------:R-:W1:Y:S01]  /*6060*/  @P0 LDC.64 R2, c[0x0][0x888] ;  /* 0x00022200ff020b82 */ /* 0x000e620000000a00 */
[C---:B--2--5:R-:W-:Y:S02]  /*6070*/  @!P0 FSETP.EQ.AND P5, PT, R49.reuse, RZ, PT ;  /* 0x000000ff3100820b */ /* 0x064fe40003fa2000 */
[----:B------:R-:W-:Y:S02]  /*6080*/  @P0 PLOP3.LUT P1, PT, P2, PT, PT, 0x80, 0x8 ;  /* 0x000000000008081c */ /* 0x000fe4000172f070 */
[----:B------:R-:W-:Y:S04]  /*6090*/  @P0 FSETP.NEU.AND P2, PT, R49, RZ, PT ;  /* 0x000000ff3100020b */ /* 0x000fe80003f4d000 */
[----:B------:R-:W-:Y:S02]  /*60a0*/  @P0 SEL R0, RZ, 0xffffffff, P2 ;  /* 0xffffffffff000807 */ /* 0x000fe40001000000 */
[----:B-1----:R-:W-:Y:S04]  /*60b0*/  @P0 ISETP.NE.U32.AND P3, PT, R2, RZ, PT ;  /* 0x000000ff0200020c */ /* 0x002fe80003f65070 */
[----:B------:R-:W-:Y:S04]  /*60c0*/  @P0 ISETP.NE.AND.EX P3, PT, R3, RZ, PT, P3 ;  /* 0x000000ff0300020c */ /* 0x000fe80003f65330 */
[----:B------:R-:W-:Y:S04]  /*60d0*/  @!P1 SEL R0, RZ, 0xffffffff, P3 ;  /* 0xffffffffff009807 */ /* 0x000fe80001800000 */
[----:B------:R-:W-:Y:S04]  /*60e0*/  @P0 LOP3.LUT R0, R0, 0x1, RZ, 0xc0, !PT ;  /* 0x0000000100000812 */ /* 0x000fe800078ec0ff */
[----:B------:R-:W-:Y:S04]  /*60f0*/  @P0 ISETP.EQ.U32.AND P5, PT, R0, 0x1, PT ;  /* 0x000000010000080c */ /* 0x000fe80003fa2070 */
[----:B------:R-:W-:Y:S09]  /*6100*/  P2R R115, PR, RZ, 0x20 ;  /* 0x00000020ff737803 */ /* 0x000ff20000000000 */
.L_x_112:
[----:B------:R-:W-:Y:S01]  /*6110*/  @!P5 SHF.L.U32 R0, R105, 0x1f, RZ ;  /* 0x0000001f6900d819 */ /* 0x000fe200000006ff */
[----:B------:R-:W-:Y:S01]  /*6120*/  BSSY B1, `(.L_x_113) ;  /* 0x0000033000017945 */ /* 0x000fe20003800000 */
[C---:B------:R-:W-:Y:S01]  /*6130*/  LEA R116, R45.reuse, UR46, 0x3 ;  /* 0x0000002e2d747c11 */ /* 0x040fe2000f8e18ff */
[----:B------:R-:W-:Y:S01]  /*6140*/  IMAD.MOV.U32 R61, RZ, RZ, 0x1 ;  /* 0x00000001ff3d7424 */ /* 0x000fe200078e00ff */
[----:B------:R1:W4:Y:S01]  /*6150*/  @!P5 SYNCS.PHASECHK.TRANS64.TRYWAIT P1, [UR46+0x80], R0 ;  /* 0x00008000ff00d5a7 */ /* 0x000322000802112e */
[----:B------:R-:W-:Y:S01]  /*6160*/  ISETP.NE.U32.AND P3, PT, RZ, UR38, PT ;  /* 0x00000026ff007c0c */ /* 0x000fe2000bf65070 */
[----:B------:R-:W-:Y:S01]  /*6170*/  IMAD R48, R45, 0x80, R46 ;  /* 0x000000802d307824 */ /* 0x000fe200078e022e */
[----:B--2--5:R-:W-:Y:S01]  /*6180*/  FSETP.NEU.AND P2, PT, R49, RZ, PT ;  /* 0x000000ff3100720b */ /* 0x024fe20003f4d000 */
[----:B------:R-:W-:Y:S01]  /*6190*/  IMAD R114, R109, -0x10, R107 ;  /* 0xfffffff06d727824 */ /* 0x000fe200078e026b */
[----:B------:R-:W-:Y:S01]  /*61a0*/  ISETP.NE.AND.EX P3, PT, RZ, UR39, PT, P3 ;  /* 0x00000027ff007c0c */ /* 0x000fe2000bf65330 */
[----:B------:R-:W-:Y:S01]  /*61b0*/  IMAD.MOV.U32 R60, RZ, RZ, RZ ;  /* 0x000000ffff3c7224 */ /* 0x000fe200078e00ff */
[----:B------:R-:W-:Y:S02]  /*61c0*/  SEL R2, RZ, 0xffffffff, P2 ;  /* 0xffffffffff027807 */ /* 0x000fe40001000000 */
[----:B------:R-:W-:Y:S02]  /*61d0*/  CS2R R82, SRZ ;  /* 0x0000000000527805 */ /* 0x000fe4000001ff00 */
[----:B------:R-:W-:Y:S02]  /*61e0*/  SEL R3, RZ, 0xffffffff, P3 ;  /* 0xffffffffff037807 */ /* 0x000fe40001800000 */
[----:B------:R-:W-:Y:S02]  /*61f0*/  CS2R R80, SRZ ;  /* 0x0000000000507805 */ /* 0x000fe4000001ff00 */
[----:B------:R-:W-:Y:S02]  /*6200*/  LOP3.LUT P3, R112, R96, 0xff, RZ, 0xc0, !PT ;  /* 0x000000ff60707812 */ /* 0x000fe4000786c0ff */
[----:B------:R-:W-:Y:S02]  /*6210*/  CS2R R74, SRZ ;  /* 0x00000000004a7805 */ /* 0x000fe4000001ff00 */
[----:B------:R-:W-:Y:S02]  /*6220*/  CS2R R72, SRZ ;  /* 0x0000000000487805 */ /* 0x000fe4000001ff00 */
[----:B------:R-:W-:Y:S02]  /*6230*/  CS2R R66, SRZ ;  /* 0x0000000000427805 */ /* 0x000fe4000001ff00 */
[----:B------:R-:W-:Y:S02]  /*6240*/  @P4 SEL R2, R3, R2, !P3 ;  /* 0x0000000203024207 */ /* 0x000fe40005800000 */
[----:B------:R-:W-:Y:S02]  /*6250*/  CS2R R64, SRZ ;  /* 0x0000000000407805 */ /* 0x000fe4000001ff00 */
[----:B------:R-:W-:Y:S02]  /*6260*/  CS2R R58, SRZ ;  /* 0x00000000003a7805 */ /* 0x000fe4000001ff00 */
[----:B------:R-:W-:Y:S02]  /*6270*/  CS2R R56, SRZ ;  /* 0x0000000000387805 */ /* 0x000fe4000001ff00 */
[----:B------:R-:W-:Y:S02]  /*6280*/  LOP3.LUT R2, R2, 0x1, RZ, 0xc0, !PT ;  /* 0x0000000102027812 */ /* 0x000fe400078ec0ff */
[----:B-1----:R-:W-:Y:S02]  /*6290*/  SHF.L.U32 R0, R104, 0x1f, RZ ;  /* 0x0000001f68007819 */ /* 0x002fe400000006ff */
[----:B------:R-:W-:Y:S02]  /*62a0*/  ISETP.NE.U32.AND P2, PT, R2, 0x1, PT ;  /* 0x000000010200780c */ /* 0x000fe40003f45070 */
[----:B------:R1:W2:Y:S02]  /*62b0*/  SYNCS.PHASECHK.TRANS64.TRYWAIT P0, [R116+URZ+0xf0], R0 ;  /* 0x0000f000740075a7 */ /* 0x0002a400080011ff */
[----:B------:R-:W-:Y:S02]  /*62c0*/  P2R R62, PR, RZ, 0x4 ;  /* 0x00000004ff3e7803 */ /* 0x000fe40000000000 */
[----:B----4-:R-:W-:Y:S01]  /*62d0*/  @!P5 SEL R61, RZ, 0x1, !P1 ;  /* 0x00000001ff3dd807 */ /* 0x010fe20004800000 */
[----:B-1----:R-:W-:Y:S06]  /*62e0*/  @P5 BRA `(.L_x_114) ;  /* 0x0000000000585947 */ /* 0x002fec0003800000 */
[----:B------:R-:W-:Y:S01]  /*62f0*/  IMAD.MOV.U32 R83, RZ, RZ, RZ ;  /* 0x000000ffff537224 */ /* 0x000fe200078e00ff */
[----:B------:R-:W-:Y:S01]  /*6300*/  ISETP.NE.AND P1, PT, R61, RZ, PT ;  /* 0x000000ff3d00720c */ /* 0x000fe20003f25270 */
[----:B------:R-:W-:Y:S01]  /*6310*/  BSSY B0, `(.L_x_115) ;  /* 0x000000c000007945 */ /* 0x000fe20003800000 */
[----:B------:R-:W-:Y:S02]  /*6320*/  CS2R R58, SRZ ;  /* 0x00000000003a7805 */ /* 0x000fe4000001ff00 */
[----:B------:R-:W-:Y:S02]  /*6330*/  CS2R R56, SRZ ;  /* 0x0000000000387805 */ /* 0x000fe4000001ff00 */
[----:B------:R-:W-:Y:S02]  /*6340*/  CS2R R66, SRZ ;  /* 0x0000000000427805 */ /* 0x000fe4000001ff00 */
[----:B------:R-:W-:Y:S02]  /*6350*/  CS2R R64, SRZ ;  /* 0x0000000000407805 */ /* 0x000fe4000001ff00 */
[----:B------:R-:W-:Y:S02]  /*6360*/  CS2R R74, SRZ ;  /* 0x00000000004a7805 */ /* 0x000fe4000001ff00 */
[----:B------:R-:W-:Y:S02]  /*6370*/  CS2R R72, SRZ ;  /* 0x0000000000487805 */ /* 0x000fe4000001ff00 */
[----:B------:R-:W-:Y:S01]  /*6380*/  CS2R R80, SRZ ;  /* 0x0000000000507805 */ /* 0x000fe2000001ff00 */
[----:B------:R-:W-:Y:S06]  /*6390*/  @P1 BRA `(.L_x_116) ;  /* 0x00000000000c1947 */ /* 0x000fec0003800000 */
[----:B------:R-:W-:Y:S04]  /*63a0*/  SHF.L.U32 R3, R105, 0x1f, RZ ;  /* 0x0000001f69037819 */ /* 0x000fe800000006ff */
[----:B------:R-:W1:Y:S02]  /*63b0*/  SYNCS.PHASECHK.TRANS64.TRYWAIT P1, [UR46+0x80], R3 ;  /* 0x00008003ff0075a7 */ /* 0x000e64000802112e */
[----:B-1----:R-:W-:Y:S05]  /*63c0*/  @!P1 BRA `(.L_x_117) ;  /* 0x0000004000109947 */ /* 0x002fea0003800000 */
.L_x_116:
[----:B------:R-:W-:Y:S05]  /*63d0*/  BSYNC B0 ;  /* 0x0000000000007941 */ /* 0x000fea0003800000 */
.L_x_115:
[----:B------:R-:W-:Y:S01]  /*63e0*/  ISETP.NE.AND P1, PT, R62, RZ, PT ;  /* 0x000000ff3e00720c */ /* 0x000fe20003f25270 */
[----:B------:R-:W-:Y:S11]  /*63f0*/  HFMA2 R60, -RZ, RZ, 0, 5.9604644775390625e-08 ;  /* 0x00000001ff3c7431 */ /* 0x000ff600000001ff */
[----:B------:R-:W-:Y:S01]  /*6400*/  @!UPT UIADD3 URZ, UPT, UPT, URZ, URZ, URZ ;  /* 0x000000fffffff290 */ /* 0x000fe2000fffe0ff */
[----:B------:R4:W1:Y:S04]  /*6410*/  @P1 LDS.128 R56, [R108] ;  /* 0x000000006c381984 */ /* 0x0008680000000c00 */
[----:B------:R4:W1:Y:S04]  /*6420*/  @P1 LDS.128 R64, [R107+0x10] ;  /* 0x000010006b401984 */ /* 0x0008680000000c00 */
[----:B------:R4:W1:Y:S04]  /*6430*/  @P1 LDS.128 R72, [R106+0x20] ;  /* 0x000020006a481984 */ /* 0x0008680000000c00 */
[----:B------:R4:W1:Y:S02]  /*6440*/  @P1 LDS.128 R80, [R114+0x30] ;  /* 0x0000300072501984 */ /* 0x0008640000000c00 */
.L_x_114:
[----:B------:R-:W-:Y:S05]  /*6450*/  BSYNC B1 ;  /* 0x0000000000017941 */ /* 0x000fea0003800000 */
.L_x_113:
[----:B-1----:R-:W-:Y:S04]  /*6460*/  SHF.R.U32.HI R2, RZ, 0x15, R48 ;  /* 0x00000015ff027819 */ /* 0x002fe80000011630 */
[----:B------:R-:W-:Y:S01]  /*6470*/  LOP3.LUT P1, RZ, R2, 0x3, R100, 0x48, !PT ;  /* 0x0000000302ff7812 */ /* 0x000fe20007824864 */
[----:B------:R-:W-:Y:S01]  /*6480*/  @!UPT UIADD3 URZ, UPT, UPT, URZ, URZ, URZ ;  /* 0x000000fffffff290 */ /* 0x000fe2000fffe0ff */
[----:B--2---:R-:W-:Y:S11]  /*6490*/  @P0 BRA `(.L_x_118) ;  /* 0x0000000000080947 */ /* 0x004ff60003800000 */
[----:B------:R-:W1:Y:S02]  /*64a0*/  SYNCS.PHASECHK.TRANS64.TRYWAIT P0, [R116+URZ+0xf0], R0 ;  /* 0x0000f000740075a7 */ /* 0x000e6400080011ff */
[----:B-1----:R-:W-:Y:S05]  /*64b0*/  @!P0 BRA `(.L_x_119) ;  /* 0x0000003c00ec8947 */ /* 0x002fea0003800000 */
.L_x_118:
[----:B------:R-:W-:Y:S05]  /*64c0*/  @!P1 BRA `(.L_x_120) ;  /* 0x0000000000409947 */ /* 0x000fea0003800000 */
[----:B------:R-:W2:Y:S01]  /*64d0*/  LDCU.64 UR8, c[0x4][0x70] ;  /* 0x01000e00ff0877ac */ /* 0x000ea20008000a00 */
[----:B------:R-:W-:Y:S01]  /*64e0*/  MOV R3, 0x0 ;  /* 0x0000000000037802 */ /* 0x000fe20000000f00 */
[----:B------:R-:W-:Y:S02]  /*64f0*/  HFMA2 R12, -RZ, RZ, 0, 5.9604644775390625e-08 ;  /* 0x00000001ff0c7431 */ /* 0x000fe400000001ff */
[----:B------:R-:W-:Y:S02]  /*6500*/  IMAD.MOV.U32 R8, RZ, RZ, 0x192 ;  /* 0x00000192ff087424 */ /* 0x000fe400078e00ff */
[----:B------:R-:W-:Y:S01]  /*6510*/  IMAD.MOV.U32 R13, RZ, RZ, RZ ;  /* 0x000000ffff0d7224 */ /* 0x000fe200078e00ff */
[----:B------:R-:W5:Y:S01]  /*6520*/  LDCU.64 UR6, c[0x4][0x78] ;  /* 0x01000f00ff0677ac */ /* 0x000f620008000a00 */
[----:B------:R-:W1:Y:S01]  /*6530*/  LDC.64 R2, c[0x4][R3] ;  /* 0x0100000003027b82 */ /* 0x000e620000000a00 */
[----:B------:R-:W3:Y:S01]  /*6540*/  LDCU.64 UR4, c[0x4][0x10] ;  /* 0x01000200ff0477ac */ /* 0x000ee20008000a00 */
[----:B--2---:R-:W-:Y:S01]  /*6550*/  MOV R5, UR9 ;  /* 0x0000000900057c02 */ /* 0x004fe20008000f00 */
[----:B------:R-:W-:Y:S01]  /*6560*/  IMAD.U32 R4, RZ, RZ, UR8 ;  /* 0x00000008ff047e24 */ /* 0x000fe2000f8e00ff */
[----:B-----5:R-:W-:Y:S01]  /*6570*/  MOV R7, UR7 ;  /* 0x0000000700077c02 */ /* 0x020fe20008000f00 */
[----:B------:R-:W-:Y:S01]  /*6580*/  IMAD.U32 R6, RZ, RZ, UR6 ;  /* 0x00000006ff067e24 */ /* 0x000fe2000f8e00ff */
[----:B---3--:R-:W-:Y:S01]  /*6590*/  MOV R11, UR5 ;  /* 0x00000005000b7c02 */ /* 0x008fe20008000f00 */
[----:B------:R-:W-:Y:S02]  /*65a0*/  IMAD.U32 R10, RZ, RZ, UR4 ;  /* 0x00000004ff0a7e24 */ /* 0x000fe4000f8e00ff */
[----:B------:R-:W-:Y:S07]  /*65b0*/  LEPC R20, `(.L_x_120) ;  /* 0x000000001014794e */ /* 0x000fee0000000000 */
[----:B-1--4-:R-:W-:Y:S05]  /*65c0*/  CALL.ABS.NOINC R2 ;  /* 0x0000000002007343 */ /* 0x012fea0003c00000 */
.L_x_120:
[----:B------:R-:W-:Y:S05]  /*65d0*/  WARPSYNC.ALL ;  /* 0x0000000000007948 */ /* 0x000fea0003800000 */
[----:B------:R-:W-:Y:S01]  /*65e0*/  R2UR UR4, R48 ;  /* 0x00000000300472ca */ /* 0x000fe200000e0000 */
[--C-:B------:R-:W-:Y:S01]  /*65f0*/  HADD2.F32 R50, -RZ, R56.reuse.H0_H0 ;  /* 0x20000038ff327230 */ /* 0x100fe20000004100 */
[----:B------:R-:W-:Y:S01]  /*6600*/  ISETP.NE.AND P0, PT, R110, RZ, PT ;  /* 0x000000ff6e00720c */ /* 0x000fe20003f05270 */
[----:B------:R-:W-:Y:S01]  /*6610*/  HADD2.F32 R51, -RZ, R56.H1_H1 ;  /* 0x30000038ff337230 */ /* 0x000fe20000004100 */
[----:B------:R-:W-:Y:S01]  /*6620*/  BSSY.RECONVERGENT B0, `(.L_x_121) ;  /* 0x0000086000007945 */ /* 0x000fe20003800200 */
[--C-:B------:R-:W-:Y:S08]  /*6630*/  HADD2.F32 R52, -RZ, R57.reuse.H0_H0 ;  /* 0x20000039ff347230 */ /* 0x100ff00000004100 */
[----:B------:R-:W1:Y:S02]  /*6640*/  LDTM.x32 R4, tmem[UR4] ;  /* 0x00000004000479ee */ /* 0x000e6400082c0000 */
[C---:B-1-3--:R-:W-:Y:S01]  /*6650*/  FMUL R0, R47.reuse, R4 ;  /* 0x000000042f007220 */ /* 0x04afe20000400000 */
[C---:B------:R-:W-:Y:S01]  /*6660*/  FMUL R2, R47.reuse, R5 ;  /* 0x000000052f027220 */ /* 0x040fe20000400000 */
[C---:B------:R-:W-:Y:S01]  /*6670*/  FMUL R4, R47.reuse, R8 ;  /* 0x000000082f047220 */ /* 0x040fe20000400000 */
[----:B------:R-:W-:Y:S01]  /*6680*/  FMUL R3, R47, R6 ;  /* 0x000000062f037220 */ /* 0x000fe20000400000 */
[C---:B------:R-:W-:Y:S01]  /*6690*/  FFMA R0, R49.reuse, R50, R0 ;  /* 0x0000003231007223 */ /* 0x040fe20000000000 */
[----:B------:R-:W-:Y:S01]  /*66a0*/  FFMA R2, R49, R51, R2 ;  /* 0x0000003331027223 */ /* 0x000fe20000000002 */
[C---:B------:R-:W-:Y:S01]  /*66b0*/  FMUL R5, R47.reuse, R9 ;  /* 0x000000092f057220 */ /* 0x040fe20000400000 */
        /* <DEDUP_REMOVED lines=16> */
[----:B------:R-:W-:Y:S02]  /*67c0*/  HADD2.F32 R32, -RZ, R57.H1_H1 ;  /* 0x30000039ff207230 */ /* 0x000fe40000004100 */
[C---:B------:R-:W-:Y:S01]  /*67d0*/  FMUL R26, R47.reuse, R30 ;  /* 0x0000001e2f1a7220 */ /* 0x040fe20000400000 */
[----:B------:R-:W-:Y:S01]  /*67e0*/  FMUL R29, R47, R33 ;  /* 0x000000212f1d7220 */ /* 0x000fe20000400000 */
[--C-:B------:R-:W-:Y:S02]  /*67f0*/  HADD2.F32 R33, -RZ, R58.reuse.H0_H0 ;  /* 0x2000003aff217230 */ /* 0x100fe40000004100 */
[----:B------:R-:W-:Y:S01]  /*6800*/  FFMA R3, R49, R52, R3 ;  /* 0x0000003431037223 */ /* 0x000fe20000000003 */
[C---:B------:R-:W-:Y:S01]  /*6810*/  FMUL R7, R47.reuse, R7 ;  /* 0x000000072f077220 */ /* 0x040fe20000400000 */
[----:B------:R-:W-:Y:S01]  /*6820*/  FMUL R30, R47, R34 ;  /* 0x000000222f1e7220 */ /* 0x000fe20000400000 */
[----:B------:R-:W-:Y:S01]  /*6830*/  HADD2.F32 R34, -RZ, R58.H1_H1 ;  /* 0x3000003aff227230 */ /* 0x000fe20000004100 */
[----:B------:R-:W-:Y:S01]  /*6840*/  F2FP.RELU.F16.F32.PACK_AB R52, R2, R0 ;  /* 0x000000000234723e */ /* 0x000fe200000008ff */
[--C-:B------:R-:W-:Y:S02]  /*6850*/  HADD2.F32 R0, -RZ, R59.reuse.H0_H0 ;  /* 0x2000003bff007230 */ /* 0x100fe40000004100 */
[C---:B------:R-:W-:Y:S01]  /*6860*/  FFMA R7, R49.reuse, R32, R7 ;  /* 0x0000002031077223 */ /* 0x040fe20000000007 */
[----:B------:R-:W-:Y:S02]  /*6870*/  HADD2.F32 R2, -RZ, R59.H1_H1 ;  /* 0x3000003bff027230 */ /* 0x000fe40000004100 */
[C---:B------:R-:W-:Y:S01]  /*6880*/  FFMA R4, R49.reuse, R33, R4 ;  /* 0x0000002131047223 */ /* 0x040fe20000000004 */
[C---:B------:R-:W-:Y:S01]  /*6890*/  FFMA R5, R49.reuse, R34, R5 ;  /* 0x0000002231057223 */ /* 0x040fe20000000005 */
[----:B------:R-:W-:Y:S01]  /*68a0*/  FFMA R6, R49, R0, R6 ;  /* 0x0000000031067223 */ /* 0x000fe20000000006 */
[--C-:B------:R-:W-:Y:S02]  /*68b0*/  HADD2.F32 R0, -RZ, R64.reuse.H0_H0 ;  /* 0x20000040ff007230 */ /* 0x100fe40000004100 */
[----:B------:R-:W-:Y:S01]  /*68c0*/  FMUL R11, R47, R11 ;  /* 0x0000000b2f0b7220 */ /* 0x000fe20000400000 */
[----:B------:R-:W-:Y:S01]  /*68d0*/  F2FP.RELU.F16.F32.PACK_AB R53, R7, R3 ;  /* 0x000000030735723e */ /* 0x000fe200000008ff */
[--C-:B------:R-:W-:Y:S02]  /*68e0*/  HADD2.F32 R3, -RZ, R65.reuse.H0_H0 ;  /* 0x20000041ff037230 */ /* 0x100fe40000004100 */
[----:B------:R-:W-:Y:S01]  /*68f0*/  FMUL R15, R47, R15 ;  /* 0x0000000f2f0f7220 */ /* 0x000fe20000400000 */
[C---:B------:R-:W-:Y:S01]  /*6900*/  FFMA R11, R49.reuse, R2, R11 ;  /* 0x00000002310b7223 */ /* 0x040fe2000000000b */
[----:B------:R-:W-:Y:S02]  /*6910*/  HADD2.F32 R2, -RZ, R64.H1_H1 ;  /* 0x30000040ff027230 */ /* 0x000fe40000004100 */
[----:B------:R-:W-:Y:S01]  /*6920*/  FFMA R8, R49, R0, R8 ;  /* 0x0000000031087223 */ /* 0x000fe20000000008 */
[----:B------:R-:W-:Y:S02]  /*6930*/  HADD2.F32 R0, -RZ, R65.H1_H1 ;  /* 0x30000041ff007230 */ /* 0x000fe40000004100 */
[C---:B------:R-:W-:Y:S01]  /*6940*/  FMUL R19, R47.reuse, R19 ;  /* 0x000000132f137220 */ /* 0x040fe20000400000 */
[----:B------:R-:W-:Y:S01]  /*6950*/  FMUL R23, R47, R23 ;  /* 0x000000172f177220 */ /* 0x000fe20000400000 */
[C---:B------:R-:W-:Y:S01]  /*6960*/  FFMA R9, R49.reuse, R2, R9 ;  /* 0x0000000231097223 */ /* 0x040fe20000000009 */
[C---:B------:R-:W-:Y:S01]  /*6970*/  FFMA R10, R49.reuse, R3, R10 ;  /* 0x00000003310a7223 */ /* 0x040fe2000000000a */
[----:B------:R-:W-:Y:S01]  /*6980*/  FFMA R15, R49, R0, R15 ;  /* 0x00000000310f7223 */ /* 0x000fe2000000000f */
[--C-:B------:R-:W-:Y:S02]  /*6990*/  HADD2.F32 R2, -RZ, R66.reuse.H0_H0 ;  /* 0x20000042ff027230 */ /* 0x100fe40000004100 */
[----:B------:R-:W-:Y:S01]  /*69a0*/  FMUL R27, R47, R27 ;  /* 0x0000001b2f1b7220 */ /* 0x000fe20000400000 */
[----:B------:R-:W-:Y:S01]  /*69b0*/  HADD2.F32 R0, -RZ, R66.H1_H1 ;  /* 0x30000042ff007230 */ /* 0x000fe20000004100 */
[----:B------:R-:W-:Y:S01]  /*69c0*/  F2FP.RELU.F16.F32.PACK_AB R54, R5, R4 ;  /* 0x000000040536723e */ /* 0x000fe200000008ff */
[--C-:B------:R-:W-:Y:S02]  /*69d0*/  HADD2.F32 R3, -RZ, R67.reuse.H0_H0 ;  /* 0x20000043ff037230 */ /* 0x100fe40000004100 */
[C---:B------:R-:W-:Y:S01]  /*69e0*/  FFMA R12, R49.reuse, R2, R12 ;  /* 0x00000002310c7223 */ /* 0x040fe2000000000c */
[--C-:B------:R-:W-:Y:S02]  /*69f0*/  HADD2.F32 R2, -RZ, R72.reuse.H0_H0 ;  /* 0x20000048ff027230 */ /* 0x100fe40000004100 */
[C---:B------:R-:W-:Y:S01]  /*6a00*/  FFMA R13, R49.reuse, R0, R13 ;  /* 0x00000000310d7223 */ /* 0x040fe2000000000d */
[----:B------:R-:W-:Y:S02]  /*6a10*/  HADD2.F32 R0, -RZ, R67.H1_H1 ;  /* 0x30000043ff007230 */ /* 0x000fe40000004100 */
[----:B------:R-:W-:Y:S01]  /*6a20*/  FFMA R14, R49, R3, R14 ;  /* 0x00000003310e7223 */ /* 0x000fe2000000000e */
[----:B------:R-:W-:Y:S01]  /*6a30*/  HADD2.F32 R3, -RZ, R72.H1_H1 ;  /* 0x30000048ff037230 */ /* 0x000fe20000004100 */
[----:B------:R-:W-:Y:S01]  /*6a40*/  F2FP.RELU.F16.F32.PACK_AB R55, R11, R6 ;  /* 0x000000060b37723e */ /* 0x000fe200000008ff */
[----:B------:R-:W-:Y:S01]  /*6a50*/  FMUL R31, R47, R31 ;  /* 0x0000001f2f1f7220 */ /* 0x000fe20000400000 */
[C---:B------:R-:W-:Y:S01]  /*6a60*/  FFMA R19, R49.reuse, R0, R19 ;  /* 0x0000000031137223 */ /* 0x040fe20000000013 */
[--C-:B------:R-:W-:Y:S02]  /*6a70*/  HADD2.F32 R0, -RZ, R73.reuse.H0_H0 ;  /* 0x20000049ff007230 */ /* 0x100fe40000004100 */
[C---:B------:R-:W-:Y:S01]  /*6a80*/  FFMA R16, R49.reuse, R2, R16 ;  /* 0x0000000231107223 */ /* 0x040fe20000000010 */
[----:B------:R1:W-:Y:S01]  /*6a90*/  STS.128 [R108], R52 ;  /* 0x000000346c007388 */ /* 0x0003e20000000c00 */
[C---:B------:R-:W-:Y:S01]  /*6aa0*/  FFMA R17, R49.reuse, R3, R17 ;  /* 0x0000000331117223 */ /* 0x040fe20000000011 */
[----:B------:R-:W-:Y:S02]  /*6ab0*/  HADD2.F32 R2, -RZ, R73.H1_H1 ;  /* 0x30000049ff027230 */ /* 0x000fe40000004100 */
[----:B------:R-:W-:Y:S01]  /*6ac0*/  FFMA R18, R49, R0, R18 ;  /* 0x0000000031127223 */ /* 0x000fe20000000012 */
[--C-:B------:R-:W-:Y:S01]  /*6ad0*/  HADD2.F32 R0, -RZ, R74.reuse.H0_H0 ;  /* 0x2000004aff007230 */ /* 0x100fe20000004100 */
[----:B------:R-:W-:Y:S01]  /*6ae0*/  F2FP.RELU.F16.F32.PACK_AB R8, R9, R8 ;  /* 0x000000080908723e */ /* 0x000fe200000008ff */
[--C-:B------:R-:W-:Y:S02]  /*6af0*/  HADD2.F32 R3, -RZ, R75.reuse.H0_H0 ;  /* 0x2000004bff037230 */ /* 0x100fe40000004100 */
[C---:B------:R-:W-:Y:S01]  /*6b00*/  FFMA R23, R49.reuse, R2, R23 ;  /* 0x0000000231177223 */ /* 0x040fe20000000017 */
[----:B------:R-:W-:Y:S02]  /*6b10*/  HADD2.F32 R2, -RZ, R74.H1_H1 ;  /* 0x3000004aff027230 */ /* 0x000fe40000004100 */
[----:B------:R-:W-:Y:S01]  /*6b20*/  FFMA R20, R49, R0, R20 ;  /* 0x0000000031147223 */ /* 0x000fe20000000014 */
[----:B------:R-:W-:Y:S01]  /*6b30*/  HADD2.F32 R0, -RZ, R75.H1_H1 ;  /* 0x3000004bff007230 */ /* 0x000fe20000004100 */
[----:B------:R-:W-:Y:S01]  /*6b40*/  F2FP.RELU.F16.F32.PACK_AB R9, R15, R10 ;  /* 0x0000000a0f09723e */ /* 0x000fe200000008ff */
[----:B------:R-:W-:Y:S02]  /*6b50*/  HADD2.F32 R4, -RZ, R83.H0_H0 ;  /* 0x20000053ff047230 */ /* 0x000fe40000004100 */
[C---:B------:R-:W-:Y:S01]  /*6b60*/  FFMA R21, R49.reuse, R2, R21 ;  /* 0x0000000231157223 */ /* 0x040fe20000000015 */
[C---:B------:R-:W-:Y:S01]  /*6b70*/  FFMA R22, R49.reuse, R3, R22 ;  /* 0x0000000331167223 */ /* 0x040fe20000000016 */
[----:B------:R-:W-:Y:S01]  /*6b80*/  FFMA R27, R49, R0, R27 ;  /* 0x00000000311b7223 */ /* 0x000fe2000000001b */
[--C-:B------:R-:W-:Y:S01]  /*6b90*/  HADD2.F32 R2, -RZ, R80.reuse.H0_H0 ;  /* 0x20000050ff027230 */ /* 0x100fe20000004100 */
[----:B------:R-:W-:Y:S01]  /*6ba0*/  F2FP.RELU.F16.F32.PACK_AB R10, R13, R12 ;  /* 0x0000000c0d0a723e */ /* 0x000fe200000008ff */
[----:B------:R-:W-:Y:S01]  /*6bb0*/  HADD2.F32 R0, -RZ, R80.H1_H1 ;  /* 0x30000050ff007230 */ /* 0x000fe20000004100 */
[----:B------:R-:W-:Y:S01]  /*6bc0*/  F2FP.RELU.F16.F32.PACK_AB R11, R19, R14 ;  /* 0x0000000e130b723e */ /* 0x000fe200000008ff */
[--C-:B------:R-:W-:Y:S02]  /*6bd0*/  HADD2.F32 R3, -RZ, R81.reuse.H0_H0 ;  /* 0x20000051ff037230 */ /* 0x100fe40000004100 */
[C---:B------:R-:W-:Y:S01]  /*6be0*/  FFMA R24, R49.reuse, R2, R24 ;  /* 0x0000000231187223 */ /* 0x040fe20000000018 */
[--C-:B------:R-:W-:Y:S02]  /*6bf0*/  HADD2.F32 R2, -RZ, R82.reuse.H0_H0 ;  /* 0x20000052ff027230 */ /* 0x100fe40000004100 */
[C---:B------:R-:W-:Y:S01]  /*6c00*/  FFMA R25, R49.reuse, R0, R25 ;  /* 0x0000000031197223 */ /* 0x040fe20000000019 */
[----:B------:R1:W-:Y:S01]  /*6c10*/  STS.128 [R107+0x10], R8 ;  /* 0x000010086b007388 */ /* 0x0003e20000000c00 */
[----:B------:R-:W-:Y:S02]  /*6c20*/  HADD2.F32 R0, -RZ, R81.H1_H1 ;  /* 0x30000051ff007230 */ /* 0x000fe40000004100 */
[----:B------:R-:W-:Y:S01]  /*6c30*/  FFMA R26, R49, R3, R26 ;  /* 0x00000003311a7223 */ /* 0x000fe2000000001a */
[----:B------:R-:W-:Y:S01]  /*6c40*/  HADD2.F32 R3, -RZ, R82.H1_H1 ;  /* 0x30000052ff037230 */ /* 0x000fe20000004100 */
[----:B------:R-:W-:Y:S01]  /*6c50*/  F2FP.RELU.F16.F32.PACK_AB R16, R17, R16 ;  /* 0x000000101110723e */ /* 0x000fe200000008ff */
[----:B------:R-:W-:Y:S01]  /*6c60*/  HADD2.F32 R5, -RZ, R83.H1_H1 ;  /* 0x30000053ff057230 */ /* 0x000fe20000004100 */
[----:B------:R-:W-:Y:S01]  /*6c70*/  F2FP.RELU.F16.F32.PACK_AB R17, R23, R18 ;  /* 0x000000121711723e */ /* 0x000fe200000008ff */
[----:B------:R-:W-:Y:S01]  /*6c80*/  FFMA R31, R49, R0, R31 ;  /* 0x00000000311f7223 */ /* 0x000fe2000000001f */
[----:B------:R-:W-:Y:S01]  /*6c90*/  FMUL R35, R47, R35 ;  /* 0x000000232f237220 */ /* 0x000fe20000400000 */
[----:B------:R-:W-:Y:S01]  /*6ca0*/  F2FP.RELU.F16.F32.PACK_AB R18, R21, R20 ;  /* 0x000000141512723e */ /* 0x000fe200000008ff */
[----:B------:R-:W-:Y:S01]  /*6cb0*/  FFMA R28, R49, R2, R28 ;  /* 0x00000002311c7223 */ /* 0x000fe2000000001c */
[----:B------:R-:W-:Y:S01]  /*6cc0*/  F2FP.RELU.F16.F32.PACK_AB R19, R27, R22 ;  /* 0x000000161b13723e */ /* 0x000fe200000008ff */
[C---:B------:R-:W-:Y:S01]  /*6cd0*/  FFMA R29, R49.reuse, R3, R29 ;  /* 0x00000003311d7223 */ /* 0x040fe2000000001d */
[C---:B------:R-:W-:Y:S01]  /*6ce0*/  FFMA R30, R49.reuse, R4, R30 ;  /* 0x00000004311e7223 */ /* 0x040fe2000000001e */
[----:B------:R-:W-:Y:S01]  /*6cf0*/  FFMA R35, R49, R5, R35 ;  /* 0x0000000531237223 */ /* 0x000fe20000000023 */
[----:B------:R-:W-:Y:S01]  /*6d00*/  F2FP.RELU.F16.F32.PACK_AB R24, R25, R24 ;  /* 0x000000181918723e */ /* 0x000fe200000008ff */
[----:B------:R1:W-:Y:S01]  /*6d10*/  STS.128 [R106+0x20], R16 ;  /* 0x000020106a007388 */ /* 0x0003e20000000c00 */
[----:B------:R-:W-:Y:S02]  /*6d20*/  F2FP.RELU.F16.F32.PACK_AB R25, R31, R26 ;  /* 0x0000001a1f19723e */ /* 0x000fe400000008ff */
[----:B------:R-:W-:Y:S02]  /*6d30*/  F2FP.RELU.F16.F32.PACK_AB R26, R29, R28 ;  /* 0x0000001c1d1a723e */ /* 0x000fe400000008ff */
[----:B------:R-:W-:Y:S05]  /*6d40*/  F2FP.RELU.F16.F32.PACK_AB R27, R35, R30 ;  /* 0x0000001e231b723e */ /* 0x000fea00000008ff */
[----:B------:R1:W-:Y:S01]  /*6d50*/  STS.128 [R114+0x30], R24 ;  /* 0x0000301872007388 */ /* 0x0003e20000000c00 */
[----:B------:R-:W-:Y:S01]  /*6d60*/  @!PT LDS RZ, [RZ] ;  /* 0x00000000fffff984 */ /* 0x000fe20000000800 */
[----:B------:R-:W-:Y:S01]  /*6d70*/  @!PT LDS RZ, [RZ] ;  /* 0x00000000fffff984 */ /* 0x000fe20000000800 */
[----:B------:R-:W-:Y:S01]  /*6d80*/  @!PT LDS RZ, [RZ] ;  /* 0x00000000fffff984 */ /* 0x000fe20000000800 */
[----:B------:R-:W-:Y:S01]  /*6d90*/  @!PT LDS RZ, [RZ] ;  /* 0x00000000fffff984 */ /* 0x000fe20000000800 */
[----:B------:R2:W-:Y:S07]  /*6da0*/  MEMBAR.ALL.CTA ;  /* 0x0000000000007992 */ /* 0x0005ee0000008000 */
[----:B--2---:R-:W2:Y:S02]  /*6db0*/  FENCE.VIEW.ASYNC.S ;  /* 0x00000000000073c6 */ /* 0x004ea40000000000 */
[----:B--2---:R-:W-:Y:S06]  /*6dc0*/  BAR.SYNC.DEFER_BLOCKING 0x1, 0x80 ;  /* 0x0042000000007b1d */ /* 0x004fec0000010000 */
[----:B------:R-:W-:Y:S05]  /*6dd0*/  @P0 BRA `(.L_x_122) ;  /* 0x0000000000280947 */ /* 0x000fea0003800000 */
[----:B------:R-:W-:Y:S02]  /*6de0*/  UIADD3 UR4, UPT, UPT, UR46, 0x200, URZ ;  /* 0x000002002e047890 */ /* 0x000fe4000fffe0ff */
[----:B------:R-:W-:Y:S01]  /*6df0*/  UIADD3 UR6, UP0, UPT, UR50, 0x680, URZ ;  /* 0x0000068032067890 */ /* 0x000fe2000ff1e0ff */
[----:B------:R-:W-:Y:S03]  /*6e00*/  UMOV UR43, UR36 ;  /* 0x00000024002b7c82 */ /* 0x000fe60008000000 */
[----:B------:R-:W-:Y:S01]  /*6e10*/  MOV R101, UR4 ;  /* 0x0000000400657c02 */ /* 0x000fe20008000f00 */
[----:B------:R-:W-:Y:S03]  /*6e20*/  UIADD3.X UR7, UPT, UPT, URZ, UR51, URZ, UP0, !UPT ;  /* 0x00000033ff077290 */ /* 0x000fe600087fe4ff */
[----:B------:R-:W-:Y:S11]  /*6e30*/  R2UR UR40, R101 ;  /* 0x00000000652872ca */ /* 0x000ff600000e0000 */
[----:B------:R-:W-:Y:S02]  /*6e40*/  @!UPT UIADD3 URZ, UPT, UPT, URZ, URZ, URZ ;  /* 0x000000fffffff290 */ /* 0x000fe4000fffe0ff */
[----:B------:R2:W-:Y:S01]  /*6e50*/  UTMASTG.3D [UR40], [UR6] ;  /* 0x00000028060073b5 */ /* 0x0005e20008010000 */
[----:B------:R0:W-:Y:S01]  /*6e60*/  UTMACMDFLUSH ;  /* 0x00000000000079b7 */ /* 0x0001e20000000000 */
[----:B--2---:R-:W-:Y:S04]  /*6e70*/  DEPBAR.LE SB0, 0x1 ;  /* 0x000080400000791a */ /* 0x004fe80000000000 */
.L_x_122:
[----:B------:R-:W-:Y:S05]  /*6e80*/  BSYNC.RECONVERGENT B0 ;  /* 0x0000000000007941 */ /* 0x000fea0003800200 */
.L_x_121:
[----:B------:R-:W-:Y:S01]  /*6e90*/  BAR.SYNC.DEFER_BLOCKING 0x1, 0x80 ;  /* 0x0042000000007b1d */ /* 0x000fe20000010000 */
[----:B------:R-:W-:Y:S01]  /*6ea0*/  ISETP.NE.AND P1, PT, R115, RZ, PT ;  /* 0x000000ff7300720c */ /* 0x000fe20003f25270 */
[----:B------:R-:W-:Y:S01]  /*6eb0*/  UISETP.NE.AND UP0, UPT, UR47, URZ, UPT ;  /* 0x000000ff2f00728c */ /* 0x000fe2000bf05270 */
[----:B------:R-:W-:Y:S11]  /*6ec0*/  LEA R2, R60, UR46, 0x3 ;  /* 0x0000002e3c027c11 */ /* 0x000ff6000f8e18ff */
[----:B------:R-:W-:Y:S01]  /*6ed0*/  @!P1 SHF.L.U32 R3, R105, 0x1f, RZ ;  /* 0x0000001f69039819 */ /* 0x000fe200000006ff */
[----:B------:R-:W-:Y:S06]  /*6ee0*/  BRA.U !UP0, `(.L_x_123) ;  /* 0x0000000108247547 */ /* 0x000fec000b800000 */
[----:B------:R-:W-:Y:S01]  /*6ef0*/  IMAD.U32 R4, RZ, RZ, UR49 ;  /* 0x00000031ff047e24 */ /* 0x000fe2000f8e00ff */
[----:B------:R-:W-:Y:S01]  /*6f00*/  MOV R0, UR37 ;  /* 0x0000002500007c02 */ /* 0x000fe20008000f00 */
[----:B------:R-:W-:Y:S03]  /*6f10*/  UIADD3 UR49, UPT, UPT, UR49, 0x1, URZ ;  /* 0x0000000131317890 */ /* 0x000fe6000fffe0ff */
[----:B------:R-:W-:Y:S01]  /*6f20*/  @!P1 LEA R4, R4, UR46, 0x3 ;  /* 0x0000002e04049c11 */ /* 0x000fe2000f8e18ff */
[----:B------:R-:W-:Y:S04]  /*6f30*/  UISETP.NE.AND UP0, UPT, UR49, 0x4, UPT ;  /* 0x000000043100788c */ /* 0x000fe8000bf05270 */
[----:B------:R-:W-:Y:S01]  /*6f40*/  @!P1 VIADD R4, R4, 0xa0 ;  /* 0x000000a004049836 */ /* 0x000fe20000000000 */
[----:B------:R-:W-:Y:S04]  /*6f50*/  USEL UR49, UR49, URZ, UP0 ;  /* 0x000000ff31317287 */ /* 0x000fe80008000000 */
[----:B------:R-:W-:Y:S04]  /*6f60*/  @!P1 PRMT R0, R0, 0x654, R4 ;  /* 0x0000065400009816 */ /* 0x000fe80000000004 */
[----:B------:R2:W-:Y:S04]  /*6f70*/  @!P1 SYNCS.ARRIVE.TRANS64.RED.A1T0 RZ, [R0+URZ], RZ ;  /* 0x000000ff00ff99a7 */ /* 0x0005e800081004ff */
.L_x_123:
[----:B------:R-:W3:Y:S01]  /*6f80*/  @!P1 SYNCS.PHASECHK.TRANS64.TRYWAIT P0, [R2+URZ+0x80], R3 ;  /* 0x00008003020095a7 */ /* 0x000ee200080011ff */
[----:B------:R-:W-:Y:S01]  /*6f90*/  BSSY B1, `(.L_x_124) ;  /* 0x0000016000017945 */ /* 0x000fe20003800000 */
[----:B---3--:R-:W-:Y:S03]  /*6fa0*/  @!P1 SEL R61, RZ, 0x1, !P0 ;  /* 0x00000001ff3d9807 */ /* 0x008fe60004000000 */
[----:B------:R-:W-:Y:S05]  /*6fb0*/  @P1 BRA `(.L_x_125) ;  /* 0x00000000004c1947 */ /* 0x000fea0003800000 */
[----:B------:R-:W-:Y:S01]  /*6fc0*/  ISETP.NE.AND P0, PT, R61, RZ, PT ;  /* 0x000000ff3d00720c */ /* 0x000fe20003f05270 */
[----:B------:R-:W-:Y:S01]  /*6fd0*/  BSSY B0, `(.L_x_126) ;  /* 0x000000b000007945 */ /* 0x000fe20003800000 */
[----:B------:R-:W-:Y:S11]  /*6fe0*/  ISETP.NE.AND P1, PT, R62, RZ, PT ;  /* 0x000000ff3e00720c */ /* 0x000ff60003f25270 */
[----:B------:R-:W-:Y:S02]  /*6ff0*/  @!UPT UIADD3 URZ, UPT, UPT, URZ, URZ, URZ ;  /* 0x000000fffffff290 */ /* 0x000fe4000fffe0ff */
[C---:B------:R-:W-:Y:S01]  /*7000*/  @P1 IMAD R6, R60.reuse, 0x2000, R108 ;  /* 0x000020003c061824 */ /* 0x040fe200078e026c */
[C---:B------:R-:W-:Y:S01]  /*7010*/  @P1 LEA R4, R60.reuse, R106, 0xd ;  /* 0x0000006a3c041211 */ /* 0x040fe200078e68ff */
[C---:B------:R-:W-:Y:S02]  /*7020*/  @P1 IMAD R5, R60.reuse, 0x2000, R107 ;  /* 0x000020003c051824 */ /* 0x040fe400078e026b */
[----:B------:R-:W-:Y:S01]  /*7030*/  @P1 IMAD R3, R60, 0x2000, R114 ;  /* 0x000020003c031824 */ /* 0x000fe200078e0272 */
[----:B------:R-:W-:Y:S06]  /*7040*/  @P0 BRA `(.L_x_127) ;  /* 0x00000000000c0947 */ /* 0x000fec0003800000 */
[----:B--2---:R-:W-:Y:S04]  /*7050*/  SHF.L.U32 R0, R105, 0x1f, RZ ;  /* 0x0000001f69007819 */ /* 0x004fe800000006ff */
[----:B------:R-:W2:Y:S02]  /*7060*/  SYNCS.PHASECHK.TRANS64.TRYWAIT P0, [R2+URZ+0x80], R0 ;  /* 0x00008000020075a7 */ /* 0x000ea400080011ff */
[----:B--2---:R-:W-:Y:S05]  /*7070*/  @!P0 BRA `(.L_x_128) ;  /* 0x0000003400108947 */ /* 0x004fea0003800000 */
.L_x_127:
[----:B------:R-:W-:Y:S05]  /*7080*/  BSYNC B0 ;  /* 0x0000000000007941 */ /* 0x000fea0003800000 */
.L_x_126:
[----:B------:R-:W-:Y:S02]  /*7090*/  ISETP.NE.AND P0, PT, R62, RZ, PT ;  /* 0x000000ff3e00720c */ /* 0x000fe40003f05270 */
[----:B------:R-:W-:Y:S11]  /*70a0*/  IADD3 R60, PT, PT, R60, 0x1, RZ ;  /* 0x000000013c3c7810 */ /* 0x000ff60007ffe0ff */
[----:B------:R3:W1:Y:S04]  /*70b0*/  @P0 LDS.128 R56, [R6] ;  /* 0x0000000006380984 */ /* 0x0006680000000c00 */
[----:B------:R3:W1:Y:S04]  /*70c0*/  @P0 LDS.128 R64, [R5+0x10] ;  /* 0x0000100005400984 */ /* 0x0006680000000c00 */
[----:B------:R3:W1:Y:S04]  /*70d0*/  @P0 LDS.128 R72, [R4+0x20] ;  /* 0x0000200004480984 */ /* 0x0006680000000c00 */
[----:B------:R3:W1:Y:S02]  /*70e0*/  @P0 LDS.128 R80, [R3+0x30] ;  /* 0x0000300003500984 */ /* 0x0006640000000c00 */
.L_x_125:
[----:B------:R-:W-:Y:S05]  /*70f0*/  BSYNC B1 ;  /* 0x0000000000017941 */ /* 0x000fea0003800000 */
.L_x_124:
[----:B--2---:R-:W-:Y:S05]  /*7100*/  VIADD R0, R48, 0x20 ;  /* 0x0000002030007836 */ /* 0x004fea0000000000 */
[----:B------:R-:W-:Y:S04]  /*7110*/  SHF.R.U32.HI R0, RZ, 0x15, R0 ;  /* 0x00000015ff007819 */ /* 0x000fe80000011600 */
[----:B------:R-:W-:Y:S11]  /*7120*/  LOP3.LUT P0, RZ, R0, 0x3, R100, 0x48, !PT ;  /* 0x0000000300ff7812 */ /* 0x000ff60007804864 */
[----:B------:R-:W-:Y:S02]  /*7130*/  @!UPT UIADD3 URZ, UPT, UPT, URZ, URZ, URZ ;  /* 0x000000fffffff290 */ /* 0x000fe4000fffe0ff */
[----:B------:R-:W-:Y:S05]  /*7140*/  @!P0 BRA `(.L_x_129) ;  /* 0x0000000000408947 */ /* 0x000fea0003800000 */
[----:B------:R-:W2:Y:S01]  /*7150*/  LDCU.64 UR8, c[0x4][0x70] ;  /* 0x01000e00ff0877ac */ /* 0x000ea20008000a00 */
[----:B---3--:R-:W-:Y:S01]  /*7160*/  MOV R3, 0x0 ;  /* 0x0000000000037802 */ /* 0x008fe20000000f00 */
[----:B------:R-:W-:Y:S02]  /*7170*/  HFMA2 R12, -RZ, RZ, 0, 5.9604644775390625e-08 ;  /* 0x00000001ff0c7431 */ /* 0x000fe400000001ff */
[----:B-1----:R-:W-:Y:S02]  /*7180*/  IMAD.MOV.U32 R8, RZ, RZ, 0x192 ;  /* 0x00000192ff087424 */ /* 0x002fe400078e00ff */
[----:B------:R-:W-:Y:S01]  /*7190*/  IMAD.MOV.U32 R13, RZ, RZ, RZ ;  /* 0x000000ffff0d7224 */ /* 0x000fe200078e00ff */
[----:B------:R-:W1:Y:S01]  /*71a0*/  LDCU.64 UR6, c[0x4][0x78] ;  /* 0x01000f00ff0677ac */ /* 0x000e620008000a00 */
[----:B------:R-:W3:Y:S01]  /*71b0*/  LDC.64 R2, c[0x4][R3] ;  /* 0x0100000003027b82 */ /* 0x000ee20000000a00 */
[----:B------:R-:W5:Y:S01]  /*71c0*/  LDCU.64 UR4, c[0x4][0x10] ;  /* 0x01000200ff0477ac */ /* 0x000f620008000a00 */
[----:B--2---:R-:W-:Y:S01]  /*71d0*/  MOV R5, UR9 ;  /* 0x0000000900057c02 */ /* 0x004fe20008000f00 */
[----:B------:R-:W-:Y:S01]  /*71e0*/  IMAD.U32 R4, RZ, RZ, UR8 ;  /* 0x00000008ff047e24 */ /* 0x000fe2000f8e00ff */
[----:B-1----:R-:W-:Y:S01]  /*71f0*/  MOV R7, UR7 ;  /* 0x0000000700077c02 */ /* 0x002fe20008000f00 */
[----:B------:R-:W-:Y:S01]  /*7200*/  IMAD.U32 R6, RZ, RZ, UR6 ;  /* 0x00000006ff067e24 */ /* 0x000fe2000f8e00ff */
[----:B-----5:R-:W-:Y:S01]  /*7210*/  MOV R11, UR5 ;  /* 0x00000005000b7c02 */ /* 0x020fe20008000f00 */
[----:B------:R-:W-:Y:S02]  /*7220*/  IMAD.U32 R10, RZ, RZ, UR4 ;  /* 0x00000004ff0a7e24 */ /* 0x000fe4000f8e00ff */
[----:B------:R-:W-:Y:S07]  /*7230*/  LEPC R20, `(.L_x_129) ;  /* 0x000000001014794e */ /* 0x000fee0000000000 */
[----:B---34-:R-:W-:Y:S05]  /*7240*/  CALL.ABS.NOINC R2 ;  /* 0x0000000002007343 */ /* 0x018fea0003c00000 */
.L_x_129:
[----:B------:R-:W-:Y:S05]  /*7250*/  WARPSYNC.ALL ;  /* 0x0000000000007948 */ /* 0x000fea0003800000 */
[----:B------:R-:W-:Y:S01]  /*7260*/  R2UR UR4, R48 ;  /* 0x00000000300472ca */ /* 0x000fe200000e0000 */
[--C-:B-1-3--:R-:W-:Y:S01]  /*7270*/  HADD2.F32 R3, -RZ, R56.reuse.H0_H0 ;  /* 0x20000038ff037230 */ /* 0x10afe20000004100 */
[----:B------:R-:W-:Y:S01]  /*7280*/  ISETP.NE.AND P6, PT, R115, RZ, PT ;  /* 0x000000ff7300720c */ /* 0x000fe20003fc5270 */
[--C-:B------:R-:W-:Y:S01]  /*7290*/  HADD2.F32 R51, -RZ, R57.reuse.H1_H1 ;  /* 0x30000039ff337230 */ /* 0x100fe20000004100 */
[----:B------:R-:W-:Y:S01]  /*72a0*/  MOV R50, UR49 ;  /* 0x0000003100327c02 */ /* 0x000fe20008000f00 */
[----:B------:R-:W-:Y:S01]  /*72b0*/  BSSY.RECONVERGENT B0, `(.L_x_130) ;  /* 0x000008c000007945 */ /* 0x000fe20003800200 */
[----:B------:R-:W-:Y:S02]  /*72c0*/  MOV R63, UR37 ;  /* 0x00000025003f7c02 */ /* 0x000fe40008000f00 */
[----:B------:R-:W-:Y:S05]  /*72d0*/  ISETP.NE.AND P0, PT, R110, RZ, PT ;  /* 0x000000ff6e00720c */ /* 0x000fea0003f05270 */
[----:B------:R-:W1:Y:S02]  /*72e0*/  LDTM.x32 R4, tmem[UR4+0x20] ;  /* 0x00002004000479ee */ /* 0x000e6400082c0000 */
[----:B------:R-:W-:Y:S04]  /*72f0*/  @!P6 LEA R50, R50, UR46, 0x3 ;  /* 0x0000002e3232ec11 */ /* 0x000fe8000f8e18ff */
[----:B------:R-:W-:Y:S04]  /*7300*/  @!P6 IADD3 R50, PT, PT, R50, 0xa0, RZ ;  /* 0x000000a03232e810 */ /* 0x000fe80007ffe0ff */
[----:B------:R-:W-:Y:S01]  /*7310*/  @!P6 PRMT R63, R63, 0x654, R50 ;  /* 0x000006543f3fe816 */ /* 0x000fe20000000032 */
[----:B------:R-:W-:Y:S02]  /*7320*/  HADD2.F32 R50, -RZ, R57.H0_H0 ;  /* 0x20000039ff327230 */ /* 0x000fe40000004100 */
[C---:B-1----:R-:W-:Y:S01]  /*7330*/  FMUL R0, R47.reuse, R4 ;  /* 0x000000042f007220 */ /* 0x042fe20000400000 */
[----:B------:R-:W-:Y:S02]  /*7340*/  HADD2.F32 R4, -RZ, R56.H1_H1 ;  /* 0x30000038ff047230 */ /* 0x000fe40000004100 */
[C---:B------:R-:W-:Y:S01]  /*7350*/  FMUL R2, R47.reuse, R5 ;  /* 0x000000052f027220 */ /* 0x040fe20000400000 */
[----:B------:R-:W-:Y:S01]  /*7360*/  FMUL R7, R47, R7 ;  /* 0x000000072f077220 */ /* 0x000fe20000400000 */
[----:B------:R-:W-:Y:S01]  /*7370*/  FFMA R0, R49, R3, R0 ;  /* 0x0000000331007223 */ /* 0x000fe20000000000 */
[----:B------:R-:W-:Y:S01]  /*7380*/  FMUL R3, R47, R6 ;  /* 0x000000062f037220 */ /* 0x000fe20000400000 */
[----:B------:R-:W-:Y:S01]  /*7390*/  FFMA R2, R49, R4, R2 ;  /* 0x0000000431027223 */ /* 0x000fe20000000002 */
[C---:B------:R-:W-:Y:S01]  /*73a0*/  FMUL R4, R47.reuse, R8 ;  /* 0x000000082f047220 */ /* 0x040fe20000400000 */
[----:B------:R-:W-:Y:S01]  /*73b0*/  FMUL R8, R47, R12 ;  /* 0x0000000c2f087220 */ /* 0x000fe20000400000 */
[----:B------:R-:W-:Y:S01]  /*73c0*/  FFMA R3, R49, R50, R3 ;  /* 0x0000003231037223 */ /* 0x000fe20000000003 */
[C---:B------:R-:W-:Y:S01]  /*73d0*/  FMUL R12, R47.reuse, R16 ;  /* 0x000000102f0c7220 */ /* 0x040fe20000400000 */
[C---:B------:R-:W-:Y:S01]  /*73e0*/  FMUL R16, R47.reuse, R20 ;  /* 0x000000142f107220 */ /* 0x040fe20000400000 */
[C---:B------:R-:W-:Y:S01]  /*73f0*/  FMUL R20, R47.reuse, R24 ;  /* 0x000000182f147220 */ /* 0x040fe20000400000 */
[C---:B------:R-:W-:Y:S01]  /*7400*/  FMUL R24, R47.reuse, R28 ;  /* 0x0000001c2f187220 */ /* 0x040fe20000400000 */
[C---:B------:R-:W-:Y:S01]  /*7410*/  FMUL R28, R47.reuse, R32 ;  /* 0x000000202f1c7220 */ /* 0x040fe20000400000 */
[--C-:B------:R-:W-:Y:S01]  /*7420*/  HADD2.F32 R32, -RZ, R58.reuse.H0_H0 ;  /* 0x2000003aff207230 */ /* 0x100fe20000004100 */
[----:B------:R-:W-:Y:S01]  /*7430*/  F2FP.RELU.F16.F32.PACK_AB R52, R2, R0 ;  /* 0x000000000234723e */ /* 0x000fe200000008ff */
[----:B------:R-:W-:Y:S02]  /*7440*/  HADD2.F32 R0, -RZ, R58.H1_H1 ;  /* 0x3000003aff007230 */ /* 0x000fe40000004100 */
[----:B------:R-:W-:Y:S01]  /*7450*/  FMUL R5, R47, R9 ;  /* 0x000000092f057220 */ /* 0x000fe20000400000 */
[--C-:B------:R-:W-:Y:S02]  /*7460*/  HADD2.F32 R2, -RZ, R59.reuse.H0_H0 ;  /* 0x2000003bff027230 */ /* 0x100fe40000004100 */
[C---:B------:R-:W-:Y:S01]  /*7470*/  FFMA R7, R49.reuse, R51, R7 ;  /* 0x0000003331077223 */ /* 0x040fe20000000007 */
[C---:B------:R-:W-:Y:S01]  /*7480*/  FFMA R4, R49.reuse, R32, R4 ;  /* 0x0000002031047223 */ /* 0x040fe20000000004 */
[----:B------:R-:W-:Y:S02]  /*7490*/  HADD2.F32 R32, -RZ, R59.H1_H1 ;  /* 0x3000003bff207230 */ /* 0x000fe40000004100 */
[----:B------:R-:W-:Y:S01]  /*74a0*/  FFMA R5, R49, R0, R5 ;  /* 0x0000000031057223 */ /* 0x000fe20000000005 */
[--C-:B------:R-:W-:Y:S01]  /*74b0*/  HADD2.F32 R0, -RZ, R64.reuse.H0_H0 ;  /* 0x20000040ff007230 */ /* 0x100fe20000004100 */
[----:B------:R-:W-:Y:S01]  /*74c0*/  F2FP.RELU.F16.F32.PACK_AB R53, R7, R3 ;  /* 0x000000030735723e */ /* 0x000fe200000008ff */
[----:B------:R-:W-:Y:S01]  /*74d0*/  FMUL R6, R47, R10 ;  /* 0x0000000a2f067220 */ /* 0x000fe20000400000 */
[--C-:B------:R-:W-:Y:S01]  /*74e0*/  HADD2.F32 R3, -RZ, R65.reuse.H0_H0 ;  /* 0x20000041ff037230 */ /* 0x100fe20000004100 */
[----:B------:R-:W-:Y:S01]  /*74f0*/  F2FP.RELU.F16.F32.PACK_AB R54, R5, R4 ;  /* 0x000000040536723e */ /* 0x000fe200000008ff */
[----:B------:R-:W-:Y:S01]  /*7500*/  FMUL R11, R47, R11 ;  /* 0x0000000b2f0b7220 */ /* 0x000fe20000400000 */
[----:B------:R-:W-:Y:S01]  /*7510*/  FFMA R6, R49, R2, R6 ;  /* 0x0000000231067223 */ /* 0x000fe20000000006 */
[----:B------:R-:W-:Y:S02]  /*7520*/  HADD2.F32 R2, -RZ, R64.H1_H1 ;  /* 0x30000040ff027230 */ /* 0x000fe40000004100 */
[----:B------:R-:W-:Y:S01]  /*7530*/  FMUL R9, R47, R13 ;  /* 0x0000000d2f097220 */ /* 0x000fe20000400000 */
[C---:B------:R-:W-:Y:S01]  /*7540*/  FFMA R11, R49.reuse, R32, R11 ;  /* 0x00000020310b7223 */ /* 0x040fe2000000000b */
[----:B------:R-:W-:Y:S01]  /*7550*/  FFMA R8, R49, R0, R8 ;  /* 0x0000000031087223 */ /* 0x000fe20000000008 */
[C---:B------:R-:W-:Y:S01]  /*7560*/  FMUL R10, R47.reuse, R14 ;  /* 0x0000000e2f0a7220 */ /* 0x040fe20000400000 */
[----:B------:R-:W-:Y:S02]  /*7570*/  HADD2.F32 R0, -RZ, R65.H1_H1 ;  /* 0x30000041ff007230 */ /* 0x000fe40000004100 */
[----:B------:R-:W-:Y:S01]  /*7580*/  FMUL R15, R47, R15 ;  /* 0x0000000f2f0f7220 */ /* 0x000fe20000400000 */
[C---:B------:R-:W-:Y:S01]  /*7590*/  FFMA R9, R49.reuse, R2, R9 ;  /* 0x0000000231097223 */ /* 0x040fe20000000009 */
[C---:B------:R-:W-:Y:S01]  /*75a0*/  FFMA R10, R49.reuse, R3, R10 ;  /* 0x00000003310a7223 */ /* 0x040fe2000000000a */
[--C-:B------:R-:W-:Y:S02]  /*75b0*/  HADD2.F32 R2, -RZ, R66.reuse.H0_H0 ;  /* 0x20000042ff027230 */ /* 0x100fe40000004100 */
[----:B------:R-:W-:Y:S01]  /*75c0*/  FFMA R15, R49, R0, R15 ;  /* 0x00000000310f7223 */ /* 0x000fe2000000000f */
[----:B------:R-:W-:Y:S02]  /*75d0*/  HADD2.F32 R3, -RZ, R66.H1_H1 ;  /* 0x30000042ff037230 */ /* 0x000fe40000004100 */
[C---:B------:R-:W-:Y:S01]  /*75e0*/  FMUL R13, R47.reuse, R17 ;  /* 0x000000112f0d7220 */ /* 0x040fe20000400000 */
[--C-:B------:R-:W-:Y:S02]  /*75f0*/  HADD2.F32 R0, -RZ, R67.reuse.H0_H0 ;  /* 0x20000043ff007230 */ /* 0x100fe40000004100 */
[----:B------:R-:W-:Y:S01]  /*7600*/  FMUL R14, R47, R18 ;  /* 0x000000122f0e7220 */ /* 0x000fe20000400000 */
[C---:B------:R-:W-:Y:S01]  /*7610*/  FFMA R12, R49.reuse, R2, R12 ;  /* 0x00000002310c7223 */ /* 0x040fe2000000000c */
[C---:B------:R-:W-:Y:S01]  /*7620*/  FFMA R13, R49.reuse, R3, R13 ;  /* 0x00000003310d7223 */ /* 0x040fe2000000000d */
[----:B------:R-:W-:Y:S02]  /*7630*/  HADD2.F32 R2, -RZ, R67.H1_H1 ;  /* 0x30000043ff027230 */ /* 0x000fe40000004100 */
[----:B------:R-:W-:Y:S01]  /*7640*/  FFMA R14, R49, R0, R14 ;  /* 0x00000000310e7223 */ /* 0x000fe2000000000e */
[C---:B------:R-:W-:Y:S01]  /*7650*/  FMUL R19, R47.reuse, R19 ;  /* 0x000000132f137220 */ /* 0x040fe20000400000 */
[--C-:B------:R-:W-:Y:S02]  /*7660*/  HADD2.F32 R0, -RZ, R72.reuse.H0_H0 ;  /* 0x20000048ff007230 */ /* 0x100fe40000004100 */
[----:B------:R-:W-:Y:S01]  /*7670*/  FMUL R17, R47, R21 ;  /* 0x000000152f117220 */ /* 0x000fe20000400000 */
[--C-:B------:R-:W-:Y:S02]  /*7680*/  HADD2.F32 R3, -RZ, R73.reuse.H0_H0 ;  /* 0x20000049ff037230 */ /* 0x100fe40000004100 */
[C---:B------:R-:W-:Y:S01]  /*7690*/  FFMA R19, R49.reuse, R2, R19 ;  /* 0x0000000231137223 */ /* 0x040fe20000000013 */
[----:B------:R-:W-:Y:S02]  /*76a0*/  HADD2.F32 R2, -RZ, R72.H1_H1 ;  /* 0x30000048ff027230 */ /* 0x000fe40000004100 */
        /* <DEDUP_REMOVED lines=9> */
[----:B------:R-:W-:Y:S01]  /*7740*/  FMUL R21, R47, R25 ;  /* 0x000000192f157220 */ /* 0x000fe20000400000 */
[----:B------:R-:W-:Y:S01]  /*7750*/  F2FP.RELU.F16.F32.PACK_AB R55, R11, R6 ;  /* 0x000000060b37723e */ /* 0x000fe200000008ff */
[--C-:B------:R-:W-:Y:S02]  /*7760*/  HADD2.F32 R3, -RZ, R75.reuse.H0_H0 ;  /* 0x2000004bff037230 */ /* 0x100fe40000004100 */
[----:B------:R-:W-:Y:S01]  /*7770*/  FMUL R22, R47, R26 ;  /* 0x0000001a2f167220 */ /* 0x000fe20000400000 */
[C---:B------:R-:W-:Y:S01]  /*7780*/  FFMA R20, R49.reuse, R2, R20 ;  /* 0x0000000231147223 */ /* 0x040fe20000000014 */
[C---:B------:R-:W-:Y:S01]  /*7790*/  FFMA R21, R49.reuse, R0, R21 ;  /* 0x0000000031157223 */ /* 0x040fe20000000015 */
[----:B------:R1:W-:Y:S01]  /*77a0*/  STS.128 [R108+0x2000], R52 ;  /* 0x002000346c007388 */ /* 0x0003e20000000c00 */
[----:B------:R-:W-:Y:S02]  /*77b0*/  HADD2.F32 R0, -RZ, R75.H1_H1 ;  /* 0x3000004bff007230 */ /* 0x000fe40000004100 */
[----:B------:R-:W-:Y:S01]  /*77c0*/  FFMA R22, R49, R3, R22 ;  /* 0x0000000331167223 */ /* 0x000fe20000000016 */
[----:B------:R-:W-:Y:S01]  /*77d0*/  FMUL R27, R47, R27 ;  /* 0x0000001b2f1b7220 */ /* 0x000fe20000400000 */
[--C-:B------:R-:W-:Y:S01]  /*77e0*/  HADD2.F32 R2, -RZ, R80.reuse.H0_H0 ;  /* 0x20000050ff027230 */ /* 0x100fe20000004100 */
[----:B------:R-:W-:Y:S01]  /*77f0*/  F2FP.RELU.F16.F32.PACK_AB R8, R9, R8 ;  /* 0x000000080908723e */ /* 0x000fe200000008ff */
[----:B------:R-:W-:Y:S01]  /*7800*/  HADD2.F32 R3, -RZ, R80.H1_H1 ;  /* 0x30000050ff037230 */ /* 0x000fe20000004100 */
[----:B------:R-:W-:Y:S01]  /*7810*/  F2FP.RELU.F16.F32.PACK_AB R9, R15, R10 ;  /* 0x0000000a0f09723e */ /* 0x000fe200000008ff */
[----:B------:R-:W-:Y:S01]  /*7820*/  FMUL R25, R47, R29 ;  /* 0x0000001d2f197220 */ /* 0x000fe20000400000 */
[--C-:B------:R-:W-:Y:S01]  /*7830*/  HADD2.F32 R4, -RZ, R81.reuse.H0_H0 ;  /* 0x20000051ff047230 */ /* 0x100fe20000004100 */
[----:B------:R-:W-:Y:S01]  /*7840*/  F2FP.RELU.F16.F32.PACK_AB R10, R13, R12 ;  /* 0x0000000c0d0a723e */ /* 0x000fe200000008ff */
[----:B------:R-:W-:Y:S01]  /*7850*/  FMUL R26, R47, R30 ;  /* 0x0000001e2f1a7220 */ /* 0x000fe20000400000 */
[----:B------:R-:W-:Y:S01]  /*7860*/  F2FP.RELU.F16.F32.PACK_AB R11, R19, R14 ;  /* 0x0000000e130b723e */ /* 0x000fe200000008ff */
[C---:B------:R-:W-:Y:S01]  /*7870*/  FFMA R27, R49.reuse, R0, R27 ;  /* 0x00000000311b7223 */ /* 0x040fe2000000001b */
[C---:B------:R-:W-:Y:S01]  /*7880*/  FFMA R24, R49.reuse, R2, R24 ;  /* 0x0000000231187223 */ /* 0x040fe20000000018 */
[----:B------:R-:W-:Y:S02]  /*7890*/  HADD2.F32 R0, -RZ, R81.H1_H1 ;  /* 0x30000051ff007230 */ /* 0x000fe40000004100 */
[----:B------:R-:W-:Y:S01]  /*78a0*/  FFMA R25, R49, R3, R25 ;  /* 0x0000000331197223 */ /* 0x000fe20000000019 */
[----:B------:R1:W-:Y:S01]  /*78b0*/  STS.128 [R107+0x2010], R8 ;  /* 0x002010086b007388 */ /* 0x0003e20000000c00 */
[----:B------:R-:W-:Y:S01]  /*78c0*/  FMUL R31, R47, R31 ;  /* 0x0000001f2f1f7220 */ /* 0x000fe20000400000 */
[--C-:B------:R-:W-:Y:S02]  /*78d0*/  HADD2.F32 R2, -RZ, R82.reuse.H0_H0 ;  /* 0x20000052ff027230 */ /* 0x100fe40000004100 */
[----:B------:R-:W-:Y:S01]  /*78e0*/  FFMA R26, R49, R4, R26 ;  /* 0x00000004311a7223 */ /* 0x000fe2000000001a */
[----:B------:R-:W-:Y:S02]  /*78f0*/  HADD2.F32 R3, -RZ, R82.H1_H1 ;  /* 0x30000052ff037230 */ /* 0x000fe40000004100 */
[----:B------:R-:W-:Y:S01]  /*7900*/  FMUL R29, R47, R33 ;  /* 0x000000212f1d7220 */ /* 0x000fe20000400000 */
[--C-:B------:R-:W-:Y:S01]  /*7910*/  HADD2.F32 R4, -RZ, R83.reuse.H0_H0 ;  /* 0x20000053ff047230 */ /* 0x100fe20000004100 */
[----:B------:R-:W-:Y:S01]  /*7920*/  F2FP.RELU.F16.F32.PACK_AB R16, R17, R16 ;  /* 0x000000101110723e */ /* 0x000fe200000008ff */
[----:B------:R-:W-:Y:S01]  /*7930*/  FMUL R30, R47, R34 ;  /* 0x000000222f1e7220 */ /* 0x000fe20000400000 */
        /* <DEDUP_REMOVED lines=14> */
[----:B------:R-:W-:Y:S02]  /*7a20*/  F2FP.RELU.F16.F32.PACK_AB R27, R35, R30 ;  /* 0x0000001e231b723e */ /* 0x000fe400000008ff */
[----:B------:R-:W-:Y:S02]  /*7a30*/  LEA R0, R60, UR46, 0x3 ;  /* 0x0000002e3c007c11 */ /* 0x000fe4000f8e18ff */
[----:B------:R-:W-:Y:S01]  /*7a40*/  @!P6 SHF.L.U32 R2, R105, 0x1f, RZ ;  /* 0x0000001f6902e819 */ /* 0x000fe200000006ff */
        /* <DEDUP_REMOVED lines=9> */
[----:B------:R-:W-:Y:S02]  /*7ae0*/  UIADD3 UR8, UP0, UPT, UR50, 0x680, URZ ;  /* 0x0000068032087890 */ /* 0x000fe4000ff1e0ff */
[----:B------:R-:W-:Y:S02]  /*7af0*/  UIADD3 UR5, UPT, UPT, UR41, 0x20, URZ ;  /* 0x0000002029057890 */ /* 0x000fe4000fffe0ff */
[----:B------:R-:W-:Y:S02]  /*7b00*/  UIADD3 UR4, UPT, UPT, UR46, 0x2200, URZ ;  /* 0x000022002e047890 */ /* 0x000fe4000fffe0ff */
[----:B------:R-:W-:Y:S01]  /*7b10*/  UIADD3.X UR9, UPT, UPT, URZ, UR51, URZ, UP0, !UPT ;  /* 0x00000033ff097290 */ /* 0x000fe200087fe4ff */
[----:B------:R-:W-:Y:S01]  /*7b20*/  UMOV UR6, UR42 ;  /* 0x0000002a00067c82 */ /* 0x000fe20008000000 */
[----:B------:R-:W-:Y:S07]  /*7b30*/  UMOV UR7, UR36 ;  /* 0x0000002400077c82 */ /* 0x000fee0008000000 */
[----:B------:R2:W-:Y:S01]  /*7b40*/  UTMASTG.3D [UR4], [UR8] ;  /* 0x00000004080073b5 */ /* 0x0005e20008010000 */
[----:B------:R0:W-:Y:S01]  /*7b50*/  UTMACMDFLUSH ;  /* 0x00000000000079b7 */ /* 0x0001e20000000000 */
[----:B--2---:R-:W-:Y:S04]  /*7b60*/  DEPBAR.LE SB0, 0x1 ;  /* 0x000080400000791a */ /* 0x004fe80000000000 */
.L_x_131:
[----:B------:R-:W-:Y:S05]  /*7b70*/  BSYNC.RECONVERGENT B0 ;  /* 0x0000000000007941 */ /* 0x000fea0003800200 */
.L_x_130:
[----:B------:R-:W-:Y:S01]  /*7b80*/  BAR.SYNC.DEFER_BLOCKING 0x1, 0x80 ;  /* 0x0042000000007b1d */ /* 0x000fe20000010000 */
[----:B------:R-:W-:Y:S04]  /*7b90*/  UIADD3 UR40, UPT, UPT, UR49, 0x1, URZ ;  /* 0x0000000131287890 */ /* 0x000fe8000fffe0ff */
[----:B------:R-:W-:Y:S04]  /*7ba0*/  UISETP.NE.AND UP0, UPT, UR40, 0x4, UPT ;  /* 0x000000042800788c */ /* 0x000fe8000bf05270 */
[----:B------:R-:W-:Y:S01]  /*7bb0*/  USEL UR40, UR40, URZ, UP0 ;  /* 0x000000ff28287287 */ /* 0x000fe20008000000 */
[----:B------:R2:W-:Y:S01]  /*7bc0*/  @!P6 SYNCS.ARRIVE.TRANS64.RED.A1T0 RZ, [R63+URZ], RZ ;  /* 0x000000ff3fffe9a7 */ /* 0x0005e200081004ff */
[----:B------:R-:W-:Y:S01]  /*7bd0*/  BSSY B1, `(.L_x_132) ;  /* 0x0000017000017945 */ /* 0x000fe20003800000 */
[----:B------:R-:W3:Y:S02]  /*7be0*/  @!P6 SYNCS.PHASECHK.TRANS64.TRYWAIT P0, [R0+URZ+0x80], R2 ;  /* 0x000080020000e5a7 */ /* 0x000ee400080011ff */
[----:B---3--:R-:W-:Y:S01]  /*7bf0*/  @!P6 SEL R61, RZ, 0x1, !P0 ;  /* 0x00000001ff3de807 */ /* 0x008fe20004000000 */
[----:B--2---:R-:W-:Y:S06]  /*7c00*/  @P6 BRA `(.L_x_133) ;  /* 0x00000000004c6947 */ /* 0x004fec0003800000 */
        /* <DEDUP_REMOVED lines=9> */
[----:B------:R-:W-:Y:S04]  /*7ca0*/  SHF.L.U32 R6, R105, 0x1f, RZ ;  /* 0x0000001f69067819 */ /* 0x000fe800000006ff */
[----:B------:R-:W2:Y:S02]  /*7cb0*/  SYNCS.PHASECHK.TRANS64.TRYWAIT P0, [R0+URZ+0x80], R6 ;  /* 0x00008006000075a7 */ /* 0x000ea400080011ff */
[----:B--2---:R-:W-:Y:S05]  /*7cc0*/  @!P0 BRA `(.L_x_136) ;  /* 0x0000002800108947 */ /* 0x004fea0003800000 */
.L_x_135:
[----:B------:R-:W-:Y:S05]  /*7cd0*/  BSYNC B0 ;  /* 0x0000000000007941 */ /* 0x000fea0003800000 */
.L_x_134:
[----:B------:R-:W-:Y:S02]  /*7ce0*/  ISETP.NE.AND P0, PT, R62, RZ, PT ;  /* 0x000000ff3e00720c */ /* 0x000fe40003f05270 */
[----:B------:R-:W-:Y:S11]  /*7cf0*/  IADD3 R60, PT, PT, R60, 0x1, RZ ;  /* 0x000000013c3c7810 */ /* 0x000ff60007ffe0ff */
[----:B------:R3:W1:Y:S04]  /*7d00*/  @P0 LDS.128 R56, [R5] ;  /* 0x0000000005380984 */ /* 0x0006680000000c00 */
[----:B------:R3:W1:Y:S04]  /*7d10*/  @P0 LDS.128 R64, [R4+0x10] ;  /* 0x0000100004400984 */ /* 0x0006680000000c00 */
[----:B------:R3:W1:Y:S04]  /*7d20*/  @P0 LDS.128 R72, [R3+0x20] ;  /* 0x0000200003480984 */ /* 0x0006680000000c00 */
[----:B------:R3:W1:Y:S02]  /*7d30*/  @P0 LDS.128 R80, [R2+0x30] ;  /* 0x0000300002500984 */ /* 0x0006640000000c00 */
.L_x_133:
[----:B------:R-:W-:Y:S05]  /*7d40*/  BSYNC B1 ;  /* 0x0000000000017941 */ /* 0x000fea0003800000 */
.L_x_132:
        /* <DEDUP_REMOVED lines=21> */
.L_x_137:
        /* <DEDUP_REMOVED lines=146> */
.L_x_139:
[----:B------:R-:W-:Y:S05]  /*87c0*/  BSYNC.RECONVERGENT B0 ;  /* 0x0000000000007941 */ /* 0x000fea0003800200 */
.L_x_138:
        /* <DEDUP_REMOVED lines=21> */
.L_x_143:
[----:B------:R-:W-:Y:S05]  /*8920*/  BSYNC B0 ;  /* 0x0000000000007941 */ /* 0x000fea0003800000 */
.L_x_142:
[----:B------:R-:W-:Y:S11]  /*8930*/  ISETP.NE.AND P0, PT, R62, RZ, PT ;  /* 0x000000ff3e00720c */ /* 0x000ff60003f05270 */
[----:B------:R-:W-:Y:S02]  /*8940*/  @!UPT UIADD3 URZ, UPT, UPT, URZ, URZ, URZ ;  /* 0x000000fffffff290 */ /* 0x000fe4000fffe0ff */
[----:B------:R3:W1:Y:S04]  /*8950*/  @P0 LDS.128 R56, [R4] ;  /* 0x0000000004380984 */ /* 0x0006680000000c00 */
[----:B------:R3:W1:Y:S04]  /*8960*/  @P0 LDS.128 R64, [R3+0x10] ;  /* 0x0000100003400984 */ /* 0x0006680000000c00 */
[----:B------:R3:W1:Y:S04]  /*8970*/  @P0 LDS.128 R72, [R2+0x20] ;  /* 0x0000200002480984 */ /* 0x0006680000000c00 */
[----:B------:R3:W1:Y:S02]  /*8980*/  @P0 LDS.128 R80, [R60+0x30] ;  /* 0x000030003c500984 */ /* 0x0006640000000c00 */
.L_x_141:
[----:B------:R-:W-:Y:S05]  /*8990*/  BSYNC B1 ;  /* 0x0000000000017941 */ /* 0x000fea0003800000 */
.L_x_140:
        /* <DEDUP_REMOVED lines=21> */
.L_x_145:
[----:B------:R-:W-:Y:S01]  /*8af0*/  ISETP.NE.AND P0, PT, R110, RZ, PT ;  /* 0x000000ff6e00720c */ /* 0x000fe20003f05270 */
[----:B------:R-:W-:Y:S05]  /*8b00*/  WARPSYNC.ALL ;  /* 0x0000000000007948 */ /* 0x000fea0003800000 */
[----:B------:R-:W-:Y:S01]  /*8b10*/  R2UR UR4, R48 ;  /* 0x00000000300472ca */ /* 0x000fe200000e0000 */
[--C-:B-1----:R-:W-:Y:S01]  /*8b20*/  HADD2.F32 R48, -RZ, R56.reuse.H0_H0 ;  /* 0x20000038ff307230 */ /* 0x102fe20000004100 */
[----:B------:R-:W-:Y:S01]  /*8b30*/  IADD3 R116, PT, PT, R116, 0x110, RZ ;  /* 0x0000011074747810 */ /* 0x000fe20007ffe0ff */
[----:B------:R-:W-:Y:S01]  /*8b40*/  HADD2.F32 R50, -RZ, R56.H1_H1 ;  /* 0x30000038ff327230 */ /* 0x000fe20000004100 */
[----:B------:R-:W-:Y:S01]  /*8b50*/  BSSY.RECONVERGENT B0, `(.L_x_146) ;  /* 0x0000088000007945 */ /* 0x000fe20003800200 */
[--C-:B------:R-:W-:Y:S01]  /*8b60*/  HADD2.F32 R51, -RZ, R57.reuse.H0_H0 ;  /* 0x20000039ff337230 */ /* 0x100fe20000004100 */
[----:B------:R-:W-:Y:S01]  /*8b70*/  LOP3.LUT R116, R116, 0xfefffff8, RZ, 0xc0, !PT ;  /* 0xfefffff874747812 */ /* 0x000fe200078ec0ff */
[----:B------:R-:W-:Y:S02]  /*8b80*/  HADD2.F32 R52, -RZ, R57.H1_H1 ;  /* 0x30000039ff347230 */ /* 0x000fe40000004100 */
[--C-:B------:R-:W-:Y:S02]  /*8b90*/  HADD2.F32 R53, -RZ, R58.reuse.H0_H0 ;  /* 0x2000003aff357230 */ /* 0x100fe40000004100 */
[----:B------:R-:W-:Y:S02]  /*8ba0*/  HADD2.F32 R54, -RZ, R58.H1_H1 ;  /* 0x3000003aff367230 */ /* 0x000fe40000004100 */
[----:B---3--:R-:W1:Y:S01]  /*8bb0*/  LDTM.x32 R4, tmem[UR4+0x60] ;  /* 0x00006004000479ee */ /* 0x008e6200082c0000 */
[----:B------:R-:W-:Y:S01]  /*8bc0*/  NOP ;  /* 0x0000000000007918 */ /* 0x000fe20000000000 */
[----:B-1----:R1:W-:Y:S01]  /*8bd0*/  SYNCS.ARRIVE.TRANS64.RED.A1T0 RZ, [R116+URZ], RZ ;  /* 0x000000ff74ff79a7 */ /* 0x0023e200081004ff */
[--C-:B------:R-:W-:Y:S02]  /*8be0*/  HADD2.F32 R55, -RZ, R59.reuse.H0_H0 ;  /* 0x2000003bff377230 */ /* 0x100fe40000004100 */
[----:B------:R-:W-:Y:S02]  /*8bf0*/  HADD2.F32 R56, -RZ, R59.H1_H1 ;  /* 0x3000003bff387230 */ /* 0x000fe40000004100 */
        /* <DEDUP_REMOVED lines=9> */
[C---:B------:R-:W-:Y:S01]  /*8c90*/  FMUL R4, R47.reuse, R4 ;  /* 0x000000042f047220 */ /* 0x040fe20000400000 */
[C---:B------:R-:W-:Y:S01]  /*8ca0*/  FMUL R5, R47.reuse, R5 ;  /* 0x000000052f057220 */ /* 0x040fe20000400000 */
[C---:B------:R-:W-:Y:S01]  /*8cb0*/  FMUL R6, R47.reuse, R6 ;  /* 0x000000062f067220 */ /* 0x040fe20000400000 */
[----:B------:R-:W-:Y:S01]  /*8cc0*/  FMUL R7, R47, R7 ;  /* 0x000000072f077220 */ /* 0x000fe20000400000 */
[C---:B------:R-:W-:Y:S01]  /*8cd0*/  FFMA R4, R49.reuse, R48, R4 ;  /* 0x0000003031047223 */ /* 0x040fe20000000004 */
[C---:B------:R-:W-:Y:S01]  /*8ce0*/  FFMA R5, R49.reuse, R50, R5 ;  /* 0x0000003231057223 */ /* 0x040fe20000000005 */
[C---:B------:R-:W-:Y:S01]  /*8cf0*/  FFMA R6, R49.reuse, R51, R6 ;  /* 0x0000003331067223 */ /* 0x040fe20000000006 */
[----:B------:R-:W-:Y:S01]  /*8d00*/  FFMA R7, R49, R52, R7 ;  /* 0x0000003431077223 */ /* 0x000fe20000000007 */
[C---:B------:R-:W-:Y:S01]  /*8d10*/  FMUL R8, R47.reuse, R8 ;  /* 0x000000082f087220 */ /* 0x040fe20000400000 */
[----:B------:R-:W-:Y:S01]  /*8d20*/  FMUL R9, R47, R9 ;  /* 0x000000092f097220 */ /* 0x000fe20000400000 */
[----:B------:R-:W-:Y:S01]  /*8d30*/  F2FP.RELU.F16.F32.PACK_AB R4, R5, R4 ;  /* 0x000000040504723e */ /* 0x000fe200000008ff */
[----:B------:R-:W-:Y:S01]  /*8d40*/  FMUL R10, R47, R10 ;  /* 0x0000000a2f0a7220 */ /* 0x000fe20000400000 */
[----:B------:R-:W-:Y:S01]  /*8d50*/  F2FP.RELU.F16.F32.PACK_AB R5, R7, R6 ;  /* 0x000000060705723e */ /* 0x000fe200000008ff */
[C---:B------:R-:W-:Y:S01]  /*8d60*/  FFMA R8, R49.reuse, R53, R8 ;  /* 0x0000003531087223 */ /* 0x040fe20000000008 */
[C---:B------:R-:W-:Y:S01]  /*8d70*/  FFMA R9, R49.reuse, R54, R9 ;  /* 0x0000003631097223 */ /* 0x040fe20000000009 */
[----:B------:R-:W-:Y:S01]  /*8d80*/  FFMA R10, R49, R55, R10 ;  /* 0x00000037310a7223 */ /* 0x000fe2000000000a */
[C---:B------:R-:W-:Y:S01]  /*8d90*/  FMUL R11, R47.reuse, R11 ;  /* 0x0000000b2f0b7220 */ /* 0x040fe20000400000 */
[C---:B------:R-:W-:Y:S01]  /*8da0*/  FMUL R0, R47.reuse, R12 ;  /* 0x0000000c2f007220 */ /* 0x040fe20000400000 */
[----:B------:R-:W-:Y:S01]  /*8db0*/  FMUL R2, R47, R13 ;  /* 0x0000000d2f027220 */ /* 0x000fe20000400000 */
[----:B------:R-:W-:Y:S01]  /*8dc0*/  F2FP.RELU.F16.F32.PACK_AB R6, R9, R8 ;  /* 0x000000080906723e */ /* 0x000fe200000008ff */
[C---:B------:R-:W-:Y:S01]  /*8dd0*/  FFMA R11, R49.reuse, R56, R11 ;  /* 0x00000038310b7223 */ /* 0x040fe2000000000b */
[C---:B------:R-:W-:Y:S01]  /*8de0*/  FFMA R0, R49.reuse, R57, R0 ;  /* 0x0000003931007223 */ /* 0x040fe20000000000 */
[----:B------:R-:W-:Y:S01]  /*8df0*/  FFMA R2, R49, R58, R2 ;  /* 0x0000003a31027223 */ /* 0x000fe20000000002 */
[C---:B------:R-:W-:Y:S01]  /*8e00*/  FMUL R3, R47.reuse, R14 ;  /* 0x0000000e2f037220 */ /* 0x040fe20000400000 */
[C---:B------:R-:W-:Y:S01]  /*8e10*/  FMUL R15, R47.reuse, R15 ;  /* 0x0000000f2f0f7220 */ /* 0x040fe20000400000 */
[C---:B------:R-:W-:Y:S01]  /*8e20*/  FMUL R12, R47.reuse, R16 ;  /* 0x000000102f0c7220 */ /* 0x040fe20000400000 */
[----:B------:R-:W-:Y:S01]  /*8e30*/  FMUL R13, R47, R17 ;  /* 0x000000112f0d7220 */ /* 0x000fe20000400000 */
[----:B------:R-:W-:Y:S01]  /*8e40*/  FFMA R3, R49, R59, R3 ;  /* 0x0000003b31037223 */ /* 0x000fe20000000003 */
[----:B------:R-:W-:Y:S01]  /*8e50*/  FMUL R14, R47, R18 ;  /* 0x000000122f0e7220 */ /* 0x000fe20000400000 */
[----:B------:R-:W-:Y:S01]  /*8e60*/  FFMA R15, R49, R60, R15 ;  /* 0x0000003c310f7223 */ /* 0x000fe2000000000f */
[----:B------:R-:W-:Y:S01]  /*8e70*/  FMUL R19, R47, R19 ;  /* 0x000000132f137220 */ /* 0x000fe20000400000 */
[----:B------:R-:W-:Y:S01]  /*8e80*/  F2FP.RELU.F16.F32.PACK_AB R7, R11, R10 ;  /* 0x0000000a0b07723e */ /* 0x000fe200000008ff */
[----:B------:R-:W-:Y:S01]  /*8e90*/  FFMA R12, R49, R61, R12 ;  /* 0x0000003d310c7223 */ /* 0x000fe2000000000c */
[----:B------:R-:W-:Y:S02]  /*8ea0*/  HADD2.F32 R66, -RZ, R72.H1_H1 ;  /* 0x30000048ff427230 */ /* 0x000fe40000004100 */
[----:B------:R-:W-:Y:S01]  /*8eb0*/  FMUL R16, R47, R20 ;  /* 0x000000142f107220 */ /* 0x000fe20000400000 */
[----:B------:R-:W-:Y:S01]  /*8ec0*/  FFMA R13, R49, R62, R13 ;  /* 0x0000003e310d7223 */ /* 0x000fe2000000000d */
[----:B------:R1:W-:Y:S01]  /*8ed0*/  STS.128 [R108+0x6000], R4 ;  /* 0x006000046c007388 */ /* 0x0003e20000000c00 */
[--C-:B------:R-:W-:Y:S02]  /*8ee0*/  HADD2.F32 R67, -RZ, R73.reuse.H0_H0 ;  /* 0x20000049ff437230 */ /* 0x100fe40000004100 */
[----:B------:R-:W-:Y:S01]  /*8ef0*/  FMUL R17, R47, R21 ;  /* 0x000000152f117220 */ /* 0x000fe20000400000 */
[----:B------:R-:W-:Y:S01]  /*8f00*/  FFMA R14, R49, R63, R14 ;  /* 0x0000003f310e7223 */ /* 0x000fe2000000000e */
[----:B------:R-:W-:Y:S02]  /*8f10*/  HADD2.F32 R68, -RZ, R73.H1_H1 ;  /* 0x30000049ff447230 */ /* 0x000fe40000004100 */
[----:B------:R-:W-:Y:S01]  /*8f20*/  FMUL R18, R47, R22 ;  /* 0x000000162f127220 */ /* 0x000fe20000400000 */
[----:B------:R-:W-:Y:S01]  /*8f30*/  FFMA R19, R49, R64, R19 ;  /* 0x0000004031137223 */ /* 0x000fe20000000013 */
        /* <DEDUP_REMOVED lines=14> */
[----:B------:R-:W-:Y:S01]  /*9020*/  F2FP.RELU.F16.F32.PACK_AB R8, R2, R0 ;  /* 0x000000000208723e */ /* 0x000fe200000008ff */
[----:B------:R-:W-:Y:S01]  /*9030*/  FFMA R20, R49, R69, R20 ;  /* 0x0000004531147223 */ /* 0x000fe20000000014 */
[----:B------:R-:W-:Y:S01]  /*9040*/  F2FP.RELU.F16.F32.PACK_AB R9, R15, R3 ;  /* 0x000000030f09723e */ /* 0x000fe200000008ff */
[----:B------:R-:W-:Y:S01]  /*9050*/  HADD2.F32 R74, -RZ, R80.H1_H1 ;  /* 0x30000050ff4a7230 */ /* 0x000fe20000004100 */
[----:B------:R-:W-:Y:S01]  /*9060*/  F2FP.RELU.F16.F32.PACK_AB R10, R13, R12 ;  /* 0x0000000c0d0a723e */ /* 0x000fe200000008ff */
[----:B------:R-:W-:Y:S01]  /*9070*/  FMUL R24, R47, R28 ;  /* 0x0000001c2f187220 */ /* 0x000fe20000400000 */
[----:B------:R-:W-:Y:S01]  /*9080*/  F2FP.RELU.F16.F32.PACK_AB R11, R19, R14 ;  /* 0x0000000e130b723e */ /* 0x000fe200000008ff */
[----:B------:R-:W-:Y:S01]  /*9090*/  FFMA R21, R49, R70, R21 ;  /* 0x0000004631157223 */ /* 0x000fe20000000015 */
[--C-:B------:R-:W-:Y:S02]  /*90a0*/  HADD2.F32 R75, -RZ, R81.reuse.H0_H0 ;  /* 0x20000051ff4b7230 */ /* 0x100fe40000004100 */
[----:B------:R-:W-:Y:S01]  /*90b0*/  FMUL R25, R47, R29 ;  /* 0x0000001d2f197220 */ /* 0x000fe20000400000 */
[----:B------:R-:W-:Y:S01]  /*90c0*/  FFMA R22, R49, R71, R22 ;  /* 0x0000004731167223 */ /* 0x000fe20000000016 */
[----:B------:R1:W-:Y:S01]  /*90d0*/  STS.128 [R107+0x6010], R8 ;  /* 0x006010086b007388 */ /* 0x0003e20000000c00 */
        /* <DEDUP_REMOVED lines=13> */
[----:B------:R-:W-:Y:S02]  /*91b0*/  HADD2.F32 R80, -RZ, R83.H1_H1 ;  /* 0x30000053ff507230 */ /* 0x000fe40000004100 */
[----:B------:R-:W-:Y:S01]  /*91c0*/  FMUL R30, R47, R34 ;  /* 0x000000222f1e7220 */ /* 0x000fe20000400000 */
        /* <DEDUP_REMOVED lines=32> */
.L_x_147:
[----:B------:R-:W-:Y:S05]  /*93d0*/  BSYNC.RECONVERGENT B0 ;  /* 0x0000000000007941 */ /* 0x000fea0003800200 */
.L_x_146:
[----:B------:R-:W-:Y:S01]  /*93e0*/  BAR.SYNC.DEFER_BLOCKING 0x1, 0x80 ;  /* 0x0042000000007b1d */ /* 0x000fe20000010000 */
[----:B------:R-:W-:Y:S01]  /*93f0*/  UISETP.NE.AND UP0, UPT, UR47, -0x4, UPT ;  /* 0xfffffffc2f00788c */ /* 0x000fe2000bf05270 */
[----:B------:R-:W-:Y:S08]  /*9400*/  IADD3 R45, PT, PT, R45, 0x1, RZ ;  /* 0x000000012d2d7810 */ /* 0x000ff00007ffe0ff */
[----:B------:R-:W-:Y:S05]  /*9410*/  BRA.U !UP0, `(.L_x_148) ;  /* 0x0000000108287547 */ /* 0x000fea000b800000 */
[----:B------:R-:W-:Y:S01]  /*9420*/  ISETP.NE.AND P0, PT, R115, RZ, PT ;  /* 0x000000ff7300720c */ /* 0x000fe20003f05270 */
[----:B------:R-:W-:Y:S01]  /*9430*/  IMAD.U32 R2, RZ, RZ, UR49 ;  /* 0x00000031ff027e24 */ /* 0x000fe2000f8e00ff */
[----:B------:R-:W-:Y:S01]  /*9440*/  UIADD3 UR49, UPT, UPT, UR49, 0x1, URZ ;  /* 0x0000000131317890 */ /* 0x000fe2000fffe0ff */
[----:B------:R-:W-:Y:S03]  /*9450*/  IMAD.U32 R0, RZ, RZ, UR37 ;  /* 0x00000025ff007e24 */ /* 0x000fe6000f8e00ff */
[----:B------:R-:W-:Y:S04]  /*9460*/  UISETP.NE.AND UP0, UPT, UR49, 0x4, UPT ;  /* 0x000000043100788c */ /* 0x000fe8000bf05270 */
[----:B------:R-:W-:Y:S03]  /*9470*/  USEL UR49, UR49, URZ, UP0 ;  /* 0x000000ff31317287 */ /* 0x000fe60008000000 */
[----:B------:R-:W-:Y:S05]  /*9480*/  @!P0 LEA R2, R2, UR46, 0x3 ;  /* 0x0000002e02028c11 */ /* 0x000fea000f8e18ff */
[----:B------:R-:W-:Y:S05]  /*9490*/  @!P0 VIADD R2, R2, 0xa0 ;  /* 0x000000a002028836 */ /* 0x000fea0000000000 */
[----:B------:R-:W-:Y:S04]  /*94a0*/  @!P0 PRMT R0, R0, 0x654, R2 ;  /* 0x0000065400008816 */ /* 0x000fe80000000002 */
[----:B------:R2:W-:Y:S03]  /*94b0*/  @!P0 SYNCS.ARRIVE.TRANS64.RED.A1T0 RZ, [R0+URZ], RZ ;  /* 0x000000ff00ff89a7 */ /* 0x0005e600081004ff */
.L_x_148:
[----:B------:R-:W-:Y:S01]  /*94c0*/  ISETP.NE.AND P2, PT, R111, RZ, PT ;  /* 0x000000ff6f00720c */ /* 0x000fe20003f45270 */
[----:B------:R-:W-:Y:S01]  /*94d0*/  UIADD3 UR47, UPT, UPT, UR47, 0x4, URZ ;  /* 0x000000042f2f7890 */ /* 0x000fe2000fffe0ff */
[----:B------:R-:W-:Y:S01]  /*94e0*/  ISETP.NE.AND P0, PT, R113, 0x2, PT ;  /* 0x000000027100780c */ /* 0x000fe20003f05270 */
[----:B------:R-:W-:Y:S01]  /*94f0*/  IMAD.IADD R15, R43, 0x1, R94 ;  /* 0x000000012b0f7824 */ /* 0x000fe200078e025e */
[----:B------:R-:W-:Y:S01]  /*9500*/  ISETP.NE.AND P1, PT, R45, 0x4, PT ;  /* 0x000000042d00780c */ /* 0x000fe20003f25270 */
[----:B------:R-:W-:Y:S01]  /*9510*/  IMAD.IADD R14, R44, 0x1, R95 ;  /* 0x000000012c0e7824 */ /* 0x000fe200078e025f */
[----:B------:R-:W-:Y:S02]  /*9520*/  SEL R2, RZ, 0x1, P0 ;  /* 0x00000001ff027807 */ /* 0x000fe40000000000 */
[----:B--2---:R-:W-:Y:S02]  /*9530*/  SEL R0, RZ, 0x1, P1 ;  /* 0x00000001ff007807 */ /* 0x004fe40000800000 */
[----:B------:R-:W-:Y:S02]  /*9540*/  LOP3.LUT R103, R103, R2, RZ, 0x3c, !PT ;  /* 0x0000000267677212 */ /* 0x000fe400078e3cff */
[----:B------:R-:W-:Y:S02]  /*9550*/  LOP3.LUT R104, R104, R0, RZ, 0x3c, !PT ;  /* 0x0000000068687212 */ /* 0x000fe400078e3cff */
[----:B------:R-:W-:Y:S02]  /*9560*/  @P2 R2UR UR36, R102 ;  /* 0x00000000662422ca */ /* 0x000fe400000e0000 */
[----:B------:R-:W-:Y:S02]  /*9570*/  SEL R113, R113, RZ, P0 ;  /* 0x000000ff71717207 */ /* 0x000fe40000000000 */
[----:B------:R-:W-:Y:S01]  /*9580*/  SEL R45, R45, RZ, P1 ;  /* 0x000000ff2d2d7207 */ /* 0x000fe20000800000 */
[----:B------:R-:W-:Y:S10]  /*9590*/  @P2 BRA `(.L_x_149) ;  /* 0xffffffc000402947 */ /* 0x000ff4000383ffff */
[----:B------:R-:W-:-:S09]  /*95a0*/  UISETP.NE.AND UP0, UPT, UR48, URZ, UPT ;  /* 0x000000ff3000728c */ /* 0x000fd2000bf05270 */
[----:B------:R-:W-:Y:S05]  /*95b0*/  BRA.U !UP0, `(.L_x_150) ;  /* 0x0000000108487547 */ /* 0x000fea000b800000 */
[----:B------:R-:W2:Y:S02]  /*95c0*/  LDCU.64 UR4, c[0x0][0x890] ;  /* 0x00011200ff0477ac */ /* 0x000ea40008000a00 */
[----:B--2---:R-:W-:-:S04]  /*95d0*/  UISETP.NE.U32.AND UP0, UPT, UR4, URZ, UPT ;  /* 0x000000ff0400728c */ /* 0x004fc8000bf05070 */
[----:B------:R-:W-:-:S09]  /*95e0*/  UISETP.NE.AND.EX UP0, UPT, UR5, URZ, UPT, UP0 ;  /* 0x000000ff0500728c */ /* 0x000fd2000bf05300 */
[----:B------:R-:W-:Y:S05]  /*95f0*/  BRA.U UP0, `(.L_x_151) ;  /* 0x00000001000c7547 */ /* 0x000fea000b800000 */
[----:B------:R-:W-:-:S13]  /*9600*/  FSETP.NEU.AND P0, PT, R49, RZ, PT ;  /* 0x000000ff3100720b */ /* 0x000fda0003f0d000 */
[----:B------:R-:W-:Y:S05]  /*9610*/  @!P0 EXIT ;  /* 0x000000000000894d */ /* 0x000fea0003800000 */
[----:B------:R-:W-:Y:S05]  /*9620*/  BRA `(.L_x_150) ;  /* 0x00000000002c7947 */ /* 0x000fea0003800000 */
.L_x_151:
[----:B------:R-:W-:Y:S01]  /*9630*/  ISETP.NE.AND P0, PT, R112, RZ, PT ;  /* 0x000000ff7000720c */ /* 0x000fe20003f05270 */
[----:B------:R-:W-:-:S12]  /*9640*/  BSSY.RECONVERGENT B0, `(.L_x_150) ;  /* 0x0000009000007945 */ /* 0x000fd80003800200 */
[----:B------:R-:W-:Y:S05]  /*9650*/  @P0 BRA `(.L_x_152) ;  /* 0x0000000000140947 */ /* 0x000fea0003800000 */
[----:B------:R-:W2:Y:S02]  /*9660*/  LDCU.64 UR4, c[0x0][0x888] ;  /* 0x00011100ff0477ac */ /* 0x000ea40008000a00 */
[----:B--2---:R-:W-:-:S04]  /*9670*/  ISETP.NE.U32.AND P0, PT, RZ, UR4, PT ;  /* 0x00000004ff007c0c */ /* 0x004fc8000bf05070 */
[----:B------:R-:W-:-:S13]  /*9680*/  ISETP.NE.AND.EX P0, PT, RZ, UR5, PT, P0 ;  /* 0x00000005ff007c0c */ /* 0x000fda000bf05300 */
[----:B------:R-:W-:Y:S05]  /*9690*/  @!P0 EXIT ;  /* 0x000000000000894d */ /* 0x000fea0003800000 */
[----:B------:R-:W-:Y:S05]  /*96a0*/  BRA `(.L_x_153) ;  /* 0x0000000000087947 */ /* 0x000fea0003800000 */
.L_x_152:
[----:B------:R-:W-:-:S13]  /*96b0*/  FSETP.NEU.AND P0, PT, R49, RZ, PT ;  /* 0x000000ff3100720b */ /* 0x000fda0003f0d000 */
[----:B------:R-:W-:Y:S05]  /*96c0*/  @!P0 EXIT ;  /* 0x000000000000894d */ /* 0x000fea0003800000 */
.L_x_153:
[----:B------:R-:W-:Y:S05]  /*96d0*/  BSYNC.RECONVERGENT B0 ;  /* 0x0000000000007941 */ /* 0x000fea0003800200 */
.L_x_150:
[----:B------:R-:W-:Y:S01]  /*96e0*/  ULEA UR4, UR49, UR46, 0x3 ;  /* 0x0000002e31047291 */ /* 0x000fe2000f8e18ff */
[----:B------:R-:W-:-:S04]  /*96f0*/  DEPBAR.LE SB0, 0x0 ;  /* 0x000080000000791a */ /* 0x000fc80000000000 */
[----:B------:R-:W-:-:S04]  /*9700*/  UIADD3 UR4, UPT, UPT, UR4, 0xa0, URZ ;  /* 0x000000a004047890 */ /* 0x000fc8000fffe0ff */
[----:B------:R-:W-:-:S09]  /*9710*/  UPRMT UR4, UR37, 0x654, UR4 ;  /* 0x0000065425047896 */ /* 0x000fd20008000004 */
[----:B------:R-:W-:Y:S01]  /*9720*/  SYNCS.ARRIVE.TRANS64.RED.A1T0 RZ, [UR4], RZ ;  /* 0x000000ffffff79a7 */ /* 0x000fe20008100404 */
[----:B------:R-:W-:Y:S05]  /*9730*/  EXIT ;  /* 0x000000000000794d */ /* 0x000fea0003800000 */
.L_x_24:
[----:B--2---:R2:W4:Y:S02]  /*9740*/  SYNCS.PHASECHK.TRANS64.TRYWAIT P0, [R2+URZ+0x140], R3 ;  /* 0x00014003020075a7 */ /* 0x00452400080011ff */
[----:B----4-:R-:W-:Y:S05]  /*9750*/  @!P0 NANOSLEEP.SYNCS 0x989680 ;  /* 0x009896800000895d */ /* 0x010fea0003900000 */
[----:B------:R-:W4:Y:S02]  /*9760*/  @!P0 SYNCS.PHASECHK.TRANS64 P0, [R2+URZ+0x140], R3 ;  /* 0x00014003020085a7 */ /* 0x000f2400080010ff */
[----:B----4-:R-:W-:Y:S05]  /*9770*/  @!P0 BRA `(.L_x_24) ;  /* 0xfffffffc00f08947 */ /* 0x010fea000383ffff */
[----:B------:R-:W-:Y:S05]  /*9780*/  BRA `(.L_x_154) ;  /* 0xffffff80002c7947 */ /* 0x000fea000383ffff */
.L_x_27:
[----:B------:R-:W-:-:S07]  /*9790*/  MOV R2, UR33 ;  /* 0x0000002100027c02 */ /* 0x000fce0008000f00 */
.L_x_155:
[----:B-1----:R1:W2:Y:S02]  /*97a0*/  SYNCS.PHASECHK.TRANS64.TRYWAIT P0, [R2+URZ+0x40], R4 ;  /* 0x00004004020075a7 */ /* 0x0022a400080011ff */
[----:B--2---:R-:W-:Y:S05]  /*97b0*/  @!P0 NANOSLEEP.SYNCS 0x989680 ;  /* 0x009896800000895d */ /* 0x004fea0003900000 */
[----:B------:R-:W2:Y:S02]  /*97c0*/  @!P0 SYNCS.PHASECHK.TRANS64 P0, [R2+URZ+0x40], R4 ;  /* 0x00004004020085a7 */ /* 0x000ea400080010ff */
[----:B--2---:R-:W-:Y:S05]  /*97d0*/  @!P0 BRA `(.L_x_155) ;  /* 0xfffffffc00f08947 */ /* 0x004fea000383ffff */
[----:B------:R-:W-:Y:S05]  /*97e0*/  BRA `(.L_x_26) ;  /* 0xffffff8000947947 */ /* 0x000fea000383ffff */
.L_x_34:
[----:B-1----:R-:W-:-:S07]  /*97f0*/  MOV R2, UR17 ;  /* 0x0000001100027c02 */ /* 0x002fce0008000f00 */
.L_x_156:
[----:B-1----:R1:W2:Y:S02]  /*9800*/  SYNCS.PHASECHK.TRANS64.TRYWAIT P0, [R2+URZ+0x40], R4 ;  /* 0x00004004020075a7 */ /* 0x0022a400080011ff */
[----:B--2---:R-:W-:Y:S05]  /*9810*/  @!P0 NANOSLEEP.SYNCS 0x989680 ;  /* 0x009896800000895d */ /* 0x004fea0003900000 */
[----:B------:R-:W2:Y:S02]  /*9820*/  @!P0 SYNCS.PHASECHK.TRANS64 P0, [R2+URZ+0x40], R4 ;  /* 0x00004004020085a7 */ /* 0x000ea400080010ff */
[----:B--2---:R-:W-:Y:S05]  /*9830*/  @!P0 BRA `(.L_x_156) ;  /* 0xfffffffc00f08947 */ /* 0x004fea000383ffff */
[----:B------:R-:W-:Y:S05]  /*9840*/  BRA `(.L_x_33) ;  /* 0xffffff8400547947 */ /* 0x000fea000383ffff */
.L_x_39:
[----:B-1----:R1:W2:Y:S02]  /*9850*/  SYNCS.PHASECHK.TRANS64.TRYWAIT P0, [R2+URZ+0xd0], R3 ;  /* 0x0000d003020075a7 */ /* 0x0022a400080011ff */
[----:B--2---:R-:W-:Y:S05]  /*9860*/  @!P0 NANOSLEEP.SYNCS 0x989680 ;  /* 0x009896800000895d */ /* 0x004fea0003900000 */
[----:B------:R-:W2:Y:S02]  /*9870*/  @!P0 SYNCS.PHASECHK.TRANS64 P0, [R2+URZ+0xd0], R3 ;  /* 0x0000d003020085a7 */ /* 0x000ea400080010ff */
[----:B--2---:R-:W-:Y:S05]  /*9880*/  @!P0 BRA `(.L_x_39) ;  /* 0xfffffffc00f08947 */ /* 0x004fea000383ffff */
[----:B------:R-:W-:Y:S05]  /*9890*/  BRA `(.L_x_157) ;  /* 0xffffff8400f87947 */ /* 0x000fea000383ffff */
.L_x_43:
[----:B---3--:R-:W-:-:S07]  /*98a0*/  MOV R0, UR4 ;  /* 0x0000000400007c02 */ /* 0x008fce0008000f00 */
.L_x_158:
[----:B-1----:R1:W2:Y:S02]  /*98b0*/  SYNCS.PHASECHK.TRANS64.TRYWAIT P0, [R0+URZ], R2 ;  /* 0x00000002000075a7 */ /* 0x0022a400080011ff */
[----:B--2---:R-:W-:Y:S05]  /*98c0*/  @!P0 NANOSLEEP.SYNCS 0x989680 ;  /* 0x009896800000895d */ /* 0x004fea0003900000 */
[----:B------:R-:W2:Y:S02]  /*98d0*/  @!P0 SYNCS.PHASECHK.TRANS64 P0, [R0+URZ], R2 ;  /* 0x00000002000085a7 */ /* 0x000ea400080010ff */
[----:B--2---:R-:W-:Y:S05]  /*98e0*/  @!P0 BRA `(.L_x_158) ;  /* 0xfffffffc00f08947 */ /* 0x004fea000383ffff */
[----:B------:R-:W-:Y:S05]  /*98f0*/  BRA `(.L_x_159) ;  /* 0xffffff8c00687947 */ /* 0x000fea000383ffff */
.L_x_44:
[----:B---3--:R-:W-:-:S07]  /*9900*/  MOV R0, UR4 ;  /* 0x0000000400007c02 */ /* 0x008fce0008000f00 */
.L_x_160:
[----:B-1----:R1:W2:Y:S02]  /*9910*/  SYNCS.PHASECHK.TRANS64.TRYWAIT P0, [R0+URZ], R3 ;  /* 0x00000003000075a7 */ /* 0x0022a400080011ff */
[----:B--2---:R-:W-:Y:S05]  /*9920*/  @!P0 NANOSLEEP.SYNCS 0x989680 ;  /* 0x009896800000895d */ /* 0x004fea0003900000 */
[----:B------:R-:W2:Y:S02]  /*9930*/  @!P0 SYNCS.PHASECHK.TRANS64 P0, [R0+URZ], R3 ;  /* 0x00000003000085a7 */ /* 0x000ea400080010ff */
[----:B--2---:R-:W-:Y:S05]  /*9940*/  @!P0 BRA `(.L_x_160) ;  /* 0xfffffffc00f08947 */ /* 0x004fea000383ffff */
[----:B------:R-:W-:Y:S05]  /*9950*/  BRA `(.L_x_161) ;  /* 0xffffff8c00747947 */ /* 0x000fea000383ffff */
.L_x_45:
[----:B---3--:R-:W-:-:S07]  /*9960*/  MOV R0, UR4 ;  /* 0x0000000400007c02 */ /* 0x008fce0008000f00 */
.L_x_162:
[----:B-1----:R1:W2:Y:S02]  /*9970*/  SYNCS.PHASECHK.TRANS64.TRYWAIT P0, [R0+URZ], R3 ;  /* 0x00000003000075a7 */ /* 0x0022a400080011ff */
[----:B--2---:R-:W-:Y:S05]  /*9980*/  @!P0 NANOSLEEP.SYNCS 0x989680 ;  /* 0x009896800000895d */ /* 0x004fea0003900000 */
[----:B------:R-:W2:Y:S02]  /*9990*/  @!P0 SYNCS.PHASECHK.TRANS64 P0, [R0+URZ], R3 ;  /* 0x00000003000085a7 */ /* 0x000ea400080010ff */
[----:B--2---:R-:W-:Y:S05]  /*99a0*/  @!P0 BRA `(.L_x_162) ;  /* 0xfffffffc00f08947 */ /* 0x004fea000383ffff */
[----:B------:R-:W-:Y:S05]  /*99b0*/  BRA `(.L_x_163) ;  /* 0xffffff8c00807947 */ /* 0x000fea000383ffff */
.L_x_46:
[----:B---3--:R-:W-:-:S07]  /*99c0*/  MOV R0, UR4 ;  /* 0x0000000400007c02 */ /* 0x008fce0008000f00 */
.L_x_164:
[----:B-1----:R1:W2:Y:S02]  /*99d0*/  SYNCS.PHASECHK.TRANS64.TRYWAIT P0, [R0+URZ], R3 ;  /* 0x00000003000075a7 */ /* 0x0022a400080011ff */
[----:B--2---:R-:W-:Y:S05]  /*99e0*/  @!P0 NANOSLEEP.SYNCS 0x989680 ;  /* 0x009896800000895d */ /* 0x004fea0003900000 */
[----:B------:R-:W2:Y:S02]  /*99f0*/  @!P0 SYNCS.PHASECHK.TRANS64 P0, [R0+URZ], R3 ;  /* 0x00000003000085a7 */ /* 0x000ea400080010ff */
[----:B--2---:R-:W-:Y:S05]  /*9a00*/  @!P0 BRA `(.L_x_164) ;  /* 0xfffffffc00f08947 */ /* 0x004fea000383ffff */
[----:B------:R-:W-:Y:S05]  /*9a10*/  BRA `(.L_x_165) ;  /* 0xffffff8c008c7947 */ /* 0x000fea000383ffff */
.L_x_47:
[----:B---3--:R-:W-:-:S07]  /*9a20*/  MOV R0, UR4 ;  /* 0x0000000400007c02 */ /* 0x008fce0008000f00 */
.L_x_166:
[----:B-1----:R1:W2:Y:S02]  /*9a30*/  SYNCS.PHASECHK.TRANS64.TRYWAIT P0, [R0+URZ], R3 ;  /* 0x00000003000075a7 */ /* 0x0022a400080011ff */
[----:B--2---:R-:W-:Y:S05]  /*9a40*/  @!P0 NANOSLEEP.SYNCS 0x989680 ;  /* 0x009896800000895d */ /* 0x004fea0003900000 */
[----:B------:R-:W2:Y:S02]  /*9a50*/  @!P0 SYNCS.PHASECHK.TRANS64 P0, [R0+URZ], R3 ;  /* 0x00000003000085a7 */ /* 0x000ea400080010ff */
[----:B--2---:R-:W-:Y:S05]  /*9a60*/  @!P0 BRA `(.L_x_166) ;  /* 0xfffffffc00f08947 */ /* 0x004fea000383ffff */
[----:B------:R-:W-:Y:S05]  /*9a70*/  BRA `(.L_x_167) ;  /* 0xffffff8c00987947 */ /* 0x000fea000383ffff */
.L_x_48:
[----:B---3--:R-:W-:-:S07]  /*9a80*/  MOV R0, UR4 ;  /* 0x0000000400007c02 */ /* 0x008fce0008000f00 */
.L_x_168:
[----:B-1----:R1:W2:Y:S02]  /*9a90*/  SYNCS.PHASECHK.TRANS64.TRYWAIT P0, [R0+URZ], R3 ;  /* 0x00000003000075a7 */ /* 0x0022a400080011ff */
[----:B--2---:R-:W-:Y:S05]  /*9aa0*/  @!P0 NANOSLEEP.SYNCS 0x989680 ;  /* 0x009896800000895d */ /* 0x004fea0003900000 */
[----:B------:R-:W2:Y:S02]  /*9ab0*/  @!P0 SYNCS.PHASECHK.TRANS64 P0, [R0+URZ], R3 ;  /* 0x00000003000085a7 */ /* 0x000ea400080010ff */
[----:B--2---:R-:W-:Y:S05]  /*9ac0*/  @!P0 BRA `(.L_x_168) ;  /* 0xfffffffc00f08947 */ /* 0x004fea000383ffff */
[----:B------:R-:W-:Y:S05]  /*9ad0*/  BRA `(.L_x_169) ;  /* 0xffffff8c00a47947 */ /* 0x000fea000383ffff */
.L_x_49:
[----:B---3--:R-:W-:-:S07]  /*9ae0*/  MOV R0, UR4 ;  /* 0x0000000400007c02 */ /* 0x008fce0008000f00 */
.L_x_170:
[----:B-1----:R1:W2:Y:S02]  /*9af0*/  SYNCS.PHASECHK.TRANS64.TRYWAIT P0, [R0+URZ], R3 ;  /* 0x00000003000075a7 */ /* 0x0022a400080011ff */
[----:B--2---:R-:W-:Y:S05]  /*9b00*/  @!P0 NANOSLEEP.SYNCS 0x989680 ;  /* 0x009896800000895d */ /* 0x004fea0003900000 */
[----:B------:R-:W2:Y:S02]  /*9b10*/  @!P0 SYNCS.PHASECHK.TRANS64 P0, [R0+URZ], R3 ;  /* 0x00000003000085a7 */ /* 0x000ea400080010ff */
[----:B--2---:R-:W-:Y:S05]  /*9b20*/  @!P0 BRA `(.L_x_170) ;  /* 0xfffffffc00f08947 */ /* 0x004fea000383ffff */
[----:B------:R-:W-:Y:S05]  /*9b30*/  BRA `(.L_x_171) ;  /* 0xffffff8c00b07947 */ /* 0x000fea000383ffff */
.L_x_52:
[----:B-1----:R1:W2:Y:S02]  /*9b40*/  SYNCS.PHASECHK.TRANS64.TRYWAIT P0, [R0+URZ+0x130], R4 ;  /* 0x00013004000075a7 */ /* 0x0022a400080011ff */
[----:B--2---:R-:W-:Y:S05]  /*9b50*/  @!P0 NANOSLEEP.SYNCS 0x989680 ;  /* 0x009896800000895d */ /* 0x004fea0003900000 */
[----:B------:R-:W2:Y:S02]  /*9b60*/  @!P0 SYNCS.PHASECHK.TRANS64 P0, [R0+URZ+0x130], R4 ;  /* 0x00013004000085a7 */ /* 0x000ea400080010ff */
[----:B--2---:R-:W-:Y:S05]  /*9b70*/  @!P0 BRA `(.L_x_52) ;  /* 0xfffffffc00f08947 */ /* 0x004fea000383ffff */
[----:B------:R-:W-:Y:S05]  /*9b80*/  BRA `(.L_x_172) ;  /* 0xffffff9000107947 */ /* 0x000fea000383ffff */
.L_x_53:
[----:B------:R-:W-:-:S07]  /*9b90*/  MOV R0, UR5 ;  /* 0x0000000500007c02 */ /* 0x000fce0008000f00 */
.L_x_173:
[----:B-1----:R1:W2:Y:S02]  /*9ba0*/  SYNCS.PHASECHK.TRANS64.TRYWAIT P0, [R0+URZ+0xe0], R5 ;  /* 0x0000e005000075a7 */ /* 0x0022a400080011ff */
[----:B--2---:R-:W-:Y:S05]  /*9bb0*/  @!P0 NANOSLEEP.SYNCS 0x989680 ;  /* 0x009896800000895d */ /* 0x004fea0003900000 */
[----:B------:R-:W2:Y:S02]  /*9bc0*/  @!P0 SYNCS.PHASECHK.TRANS64 P0, [R0+URZ+0xe0], R5 ;  /* 0x0000e005000085a7 */ /* 0x000ea400080010ff */
[----:B--2---:R-:W-:Y:S05]  /*9bd0*/  @!P0 BRA `(.L_x_173) ;  /* 0xfffffffc00f08947 */ /* 0x004fea000383ffff */
[----:B------:R-:W-:Y:S05]  /*9be0*/  BRA `(.L_x_174) ;  /* 0xffffff9000207947 */ /* 0x000fea000383ffff */
.L_x_54:
[----:B-1----:R1:W2:Y:S02]  /*9bf0*/  SYNCS.PHASECHK.TRANS64.TRYWAIT P1, [R0+URZ+0xd0], R4 ;  /* 0x0000d004000075a7 */ /* 0x0022a400080211ff */
[----:B--2---:R-:W-:Y:S05]  /*9c00*/  @!P1 NANOSLEEP.SYNCS 0x989680 ;  /* 0x009896800000995d */ /* 0x004fea0003900000 */
[----:B------:R-:W2:Y:S02]  /*9c10*/  @!P1 SYNCS.PHASECHK.TRANS64 P1, [R0+URZ+0xd0], R4 ;  /* 0x0000d004000095a7 */ /* 0x000ea400080210ff */
[----:B--2---:R-:W-:Y:S05]  /*9c20*/  @!P1 BRA `(.L_x_54) ;  /* 0xfffffffc00f09947 */ /* 0x004fea000383ffff */
[----:B------:R-:W-:Y:S05]  /*9c30*/  BRA `(.L_x_175) ;  /* 0xffffff9000507947 */ /* 0x000fea000383ffff */
.L_x_57:
[----:B------:R-:W-:-:S07]  /*9c40*/  MOV R0, UR5 ;  /* 0x0000000500007c02 */ /* 0x000fce0008000f00 */
.L_x_176:
[----:B-1----:R1:W2:Y:S02]  /*9c50*/  SYNCS.PHASECHK.TRANS64.TRYWAIT P0, [R0+URZ+0xe0], R2 ;  /* 0x0000e002000075a7 */ /* 0x0022a400080011ff */
[----:B--2---:R-:W-:Y:S05]  /*9c60*/  @!P0 NANOSLEEP.SYNCS 0x989680 ;  /* 0x009896800000895d */ /* 0x004fea0003900000 */
[----:B------:R-:W2:Y:S02]  /*9c70*/  @!P0 SYNCS.PHASECHK.TRANS64 P0, [R0+URZ+0xe0], R2 ;  /* 0x0000e002000085a7 */ /* 0x000ea400080010ff */
[----:B--2---:R-:W-:Y:S05]  /*9c80*/  @!P0 BRA `(.L_x_176) ;  /* 0xfffffffc00f08947 */ /* 0x004fea000383ffff */
[----:B------:R-:W-:Y:S05]  /*9c90*/  BRA `(.L_x_56) ;  /* 0xffffff9000a47947 */ /* 0x000fea000383ffff */
.L_x_66:
[----:B-1----:R-:W-:-:S04]  /*9ca0*/  MOV R4, UR6 ;  /* 0x0000000600047c02 */ /* 0x002fc80008000f00 */
[----:B------:R1:W2:Y:S03]  /*9cb0*/  SYNCS.PHASECHK.TRANS64.TRYWAIT P0, [R4+URZ+0x8], R5 ;  /* 0x00000805040075a7 */ /* 0x0002a600080011ff */
[----:B--2---:R-:W-:Y:S05]  /*9cc0*/  @!P0 NANOSLEEP.SYNCS 0x989680 ;  /* 0x009896800000895d */ /* 0x004fea0003900000 */
[----:B------:R-:W2:Y:S02]  /*9cd0*/  @!P0 SYNCS.PHASECHK.TRANS64 P0, [R4+URZ+0x8], R5 ;  /* 0x00000805040085a7 */ /* 0x000ea400080010ff */
[----:B--2---:R-:W-:Y:S05]  /*9ce0*/  @!P0 BRA `(.L_x_66) ;  /* 0xfffffffc00ec8947 */ /* 0x004fea000383ffff */
[----:B------:R-:W-:Y:S05]  /*9cf0*/  BRA `(.L_x_65) ;  /* 0xffffff9400587947 */ /* 0x000fea000383ffff */
.L_x_68:
[----:B------:R-:W-:Y:S01]  /*9d00*/  BSSY B0, `(.L_x_177) ;  /* 0x0000006000007945 */ /* 0x000fe20003800000 */
[----:B------:R-:W-:-:S07]  /*9d10*/  MOV R15, 0xffffffff ;  /* 0xffffffff000f7802 */ /* 0x000fce0000000f00 */
[----:B-1---5:R-:W-:Y:S05]  /*9d20*/  WARPSYNC.COLLECTIVE R15, `(.L_x_178) ;  /* 0x000000000f0c7348 */ /* 0x022fea0003c00000 */
[----:B------:R-:W-:Y:S02]  /*9d30*/  ELECT P6, UR79, PT ;  /* 0x00000000004f782f */ /* 0x000fe400038c0000 */
[----:B------:R-:W-:Y:S01]  /*9d40*/  MOV R14, UR79 ;  /* 0x0000004f000e7c02 */ /* 0x000fe20008000f00 */
[----:B-1---5:R-:W-:Y:S10]  /*9d50*/  ENDCOLLECTIVE ;  /* 0x000000000000791b */ /* 0x022ff40003800000 */
.L_x_178:
[----:B------:R-:W-:Y:S05]  /*9d60*/  BSYNC B0 ;  /* 0x0000000000007941 */ /* 0x000fea0003800000 */
.L_x_177:
[----:B------:R-:W-:Y:S05]  /*9d70*/  BRA `(.L_x_179) ;  /* 0xffffff9400887947 */ /* 0x000fea000383ffff */
.L_x_70:
[----:B-1----:R-:W-:-:S04]  /*9d80*/  MOV R2, UR6 ;  /* 0x0000000600027c02 */ /* 0x002fc80008000f00 */
[----:B------:R1:W2:Y:S03]  /*9d90*/  SYNCS.PHASECHK.TRANS64.TRYWAIT P0, [R2+URZ+0x8], R3 ;  /* 0x00000803020075a7 */ /* 0x0002a600080011ff */
[----:B--2---:R-:W-:Y:S05]  /*9da0*/  @!P0 NANOSLEEP.SYNCS 0x989680 ;  /* 0x009896800000895d */ /* 0x004fea0003900000 */
[----:B------:R-:W2:Y:S02]  /*9db0*/  @!P0 SYNCS.PHASECHK.TRANS64 P0, [R2+URZ+0x8], R3 ;  /* 0x00000803020085a7 */ /* 0x000ea400080010ff */
[----:B--2---:R-:W-:Y:S05]  /*9dc0*/  @!P0 BRA `(.L_x_70) ;  /* 0xfffffffc00ec8947 */ /* 0x004fea000383ffff */
[----:B------:R-:W-:Y:S05]  /*9dd0*/  BRA `(.L_x_69) ;  /* 0xffffff94008c7947 */ /* 0x000fea000383ffff */
.L_x_71:
[----:B-1----:R1:W2:Y:S02]  /*9de0*/  SYNCS.PHASECHK.TRANS64.TRYWAIT P0, [R0+URZ+0xd0], R4 ;  /* 0x0000d004000075a7 */ /* 0x0022a400080011ff */
[----:B--2---:R-:W-:Y:S05]  /*9df0*/  @!P0 NANOSLEEP.SYNCS 0x989680 ;  /* 0x009896800000895d */ /* 0x004fea0003900000 */
[----:B------:R-:W2:Y:S02]  /*9e00*/  @!P0 SYNCS.PHASECHK.TRANS64 P0, [R0+URZ+0xd0], R4 ;  /* 0x0000d004000085a7 */ /* 0x000ea400080010ff */
[----:B--2---:R-:W-:Y:S05]  /*9e10*/  @!P0 BRA `(.L_x_71) ;  /* 0xfffffffc00f08947 */ /* 0x004fea000383ffff */
[----:B------:R-:W-:Y:S05]  /*9e20*/  BRA `(.L_x_180) ;  /* 0xffffff9800787947 */ /* 0x000fea000383ffff */
.L_x_73:
[----:B------:R-:W-:-:S07]  /*9e30*/  MOV R0, UR9 ;  /* 0x0000000900007c02 */ /* 0x000fce0008000f00 */
.L_x_181:
[----:B-1----:R1:W2:Y:S02]  /*9e40*/  SYNCS.PHASECHK.TRANS64.TRYWAIT P0, [R0+URZ+0x110], R4 ;  /* 0x00011004000075a7 */ /* 0x0022a400080011ff */
[----:B--2---:R-:W-:Y:S05]  /*9e50*/  @!P0 NANOSLEEP.SYNCS 0x989680 ;  /* 0x009896800000895d */ /* 0x004fea0003900000 */
[----:B------:R-:W2:Y:S02]  /*9e60*/  @!P0 SYNCS.PHASECHK.TRANS64 P0, [R0+URZ+0x110], R4 ;  /* 0x00011004000085a7 */ /* 0x000ea400080010ff */
[----:B--2---:R-:W-:Y:S05]  /*9e70*/  @!P0 BRA `(.L_x_181) ;  /* 0xfffffffc00f08947 */ /* 0x004fea000383ffff */
[----:B------:R-:W-:Y:S05]  /*9e80*/  BRA `(.L_x_182) ;  /* 0xffffff9800c47947 */ /* 0x000fea000383ffff */
.L_x_76:
[----:B------:R-:W-:Y:S07]  /*9e90*/  MOV R0, UR8 ;  /* 0x0000000800007c02 */ /* 0x000fee0008000f00 */
.L_x_183:
[----:B-1----:R1:W2:Y:S02]  /*9ea0*/  SYNCS.PHASECHK.TRANS64.TRYWAIT P0, [R0+URZ], R4 ;  /* 0x00000004000075a7 */ /* 0x0022a400080011ff */
[----:B--2---:R-:W-:Y:S05]  /*9eb0*/  @!P0 NANOSLEEP.SYNCS 0x989680 ;  /* 0x009896800000895d */ /* 0x004fea0003900000 */
[----:B------:R-:W2:Y:S02]  /*9ec0*/  @!P0 SYNCS.PHASECHK.TRANS64 P0, [R0+URZ], R4 ;  /* 0x00000004000085a7 */ /* 0x000ea400080010ff */
[----:B--2---:R-:W-:Y:S05]  /*9ed0*/  @!P0 BRA `(.L_x_183) ;  /* 0xfffffffc00f08947 */ /* 0x004fea000383ffff */
[----:B------:R-:W-:Y:S05]  /*9ee0*/  BRA `(.L_x_75) ;  /* 0xffffff9800d87947 */ /* 0x000fea000383ffff */
.L_x_80:
[----:B-1----:R-:W-:-:S07]  /*9ef0*/  MOV R0, UR8 ;  /* 0x0000000800007c02 */ /* 0x002fce0008000f00 */
.L_x_184:
[----:B-1----:R1:W2:Y:S02]  /*9f00*/  SYNCS.PHASECHK.TRANS64.TRYWAIT P0, [R0+URZ], R2 ;  /* 0x00000002000075a7 */ /* 0x0022a400080011ff */
[----:B--2---:R-:W-:Y:S05]  /*9f10*/  @!P0 NANOSLEEP.SYNCS 0x989680 ;  /* 0x009896800000895d */ /* 0x004fea0003900000 */
[----:B------:R-:W2:Y:S02]  /*9f20*/  @!P0 SYNCS.PHASECHK.TRANS64 P0, [R0+URZ], R2 ;  /* 0x00000002000085a7 */ /* 0x000ea400080010ff */
[----:B--2---:R-:W-:Y:S05]  /*9f30*/  @!P0 BRA `(.L_x_184) ;  /* 0xfffffffc00f08947 */ /* 0x004fea000383ffff */
[----:B------:R-:W-:Y:S05]  /*9f40*/  BRA `(.L_x_185) ;  /* 0xffffff9c00cc7947 */ /* 0x000fea000383ffff */
.L_x_81:
[----:B------:R-:W-:-:S07]  /*9f50*/  MOV R0, UR8 ;  /* 0x0000000800007c02 */ /* 0x000fce0008000f00 */
.L_x_186:
[----:B-1----:R1:W2:Y:S02]  /*9f60*/  SYNCS.PHASECHK.TRANS64.TRYWAIT P0, [R0+URZ], R3 ;  /* 0x00000003000075a7 */ /* 0x0022a400080011ff */
[----:B--2---:R-:W-:Y:S05]  /*9f70*/  @!P0 NANOSLEEP.SYNCS 0x989680 ;  /* 0x009896800000895d */ /* 0x004fea0003900000 */
[----:B------:R-:W2:Y:S02]  /*9f80*/  @!P0 SYNCS.PHASECHK.TRANS64 P0, [R0+URZ], R3 ;  /* 0x00000003000085a7 */ /* 0x000ea400080010ff */
[----:B--2---:R-:W-:Y:S05]  /*9f90*/  @!P0 BRA `(.L_x_186) ;  /* 0xfffffffc00f08947 */ /* 0x004fea000383ffff */
[----:B------:R-:W-:Y:S05]  /*9fa0*/  BRA `(.L_x_187) ;  /* 0xffffff9c00d87947 */ /* 0x000fea000383ffff */
.L_x_82:
[----:B------:R-:W-:-:S07]  /*9fb0*/  MOV R0, UR8 ;  /* 0x0000000800007c02 */ /* 0x000fce0008000f00 */
.L_x_188:
[----:B-1----:R1:W2:Y:S02]  /*9fc0*/  SYNCS.PHASECHK.TRANS64.TRYWAIT P0, [R0+URZ], R3 ;  /* 0x00000003000075a7 */ /* 0x0022a400080011ff */
[----:B--2---:R-:W-:Y:S05]  /*9fd0*/  @!P0 NANOSLEEP.SYNCS 0x989680 ;  /* 0x009896800000895d */ /* 0x004fea0003900000 */
[----:B------:R-:W2:Y:S02]  /*9fe0*/  @!P0 SYNCS.PHASECHK.TRANS64 P0, [R0+URZ], R3 ;  /* 0x00000003000085a7 */ /* 0x000ea400080010ff */
[----:B--2---:R-:W-:Y:S05]  /*9ff0*/  @!P0 BRA `(.L_x_188) ;  /* 0xfffffffc00f08947 */ /* 0x004fea000383ffff */
[----:B------:R-:W-:Y:S05]  /*a000*/  BRA `(.L_x_189) ;  /* 0xffffff9c00e47947 */ /* 0x000fea000383ffff */
.L_x_85:
[----:B------:R-:W-:-:S07]  /*a010*/  MOV R0, UR7 ;  /* 0x0000000700007c02 */ /* 0x000fce0008000f00 */
.L_x_190:
[----:B-1----:R1:W2:Y:S02]  /*a020*/  SYNCS.PHASECHK.TRANS64.TRYWAIT P1, [R0+URZ+0x150], R2 ;  /* 0x00015002000075a7 */ /* 0x0022a400080211ff */
[----:B--2---:R-:W-:Y:S05]  /*a030*/  @!P1 NANOSLEEP.SYNCS 0x989680 ;  /* 0x009896800000995d */ /* 0x004fea0003900000 */
[----:B------:R-:W2:Y:S02]  /*a040*/  @!P1 SYNCS.PHASECHK.TRANS64 P1, [R0+URZ+0x150], R2 ;  /* 0x00015002000095a7 */ /* 0x000ea400080210ff */
[----:B--2---:R-:W-:Y:S05]  /*a050*/  @!P1 BRA `(.L_x_190) ;  /* 0xfffffffc00f09947 */ /* 0x004fea000383ffff */
[----:B------:R-:W-:Y:S05]  /*a060*/  BRA `(.L_x_191) ;  /* 0xffffffa000307947 */ /* 0x000fea000383ffff */
.L_x_90:
[----:B--2---:R2:W4:Y:S02]  /*a070*/  SYNCS.PHASECHK.TRANS64.TRYWAIT P0, [R0+URZ+0xd0], R2 ;  /* 0x0000d002000075a7 */ /* 0x00452400080011ff */
[----:B----4-:R-:W-:Y:S05]  /*a080*/  @!P0 NANOSLEEP.SYNCS 0x989680 ;  /* 0x009896800000895d */ /* 0x010fea0003900000 */
[----:B------:R-:W4:Y:S02]  /*a090*/  @!P0 SYNCS.PHASECHK.TRANS64 P0, [R0+URZ+0xd0], R2 ;  /* 0x0000d002000085a7 */ /* 0x000f2400080010ff */
[----:B----4-:R-:W-:Y:S05]  /*a0a0*/  @!P0 BRA `(.L_x_90) ;  /* 0xfffffffc00f08947 */ /* 0x010fea000383ffff */
[----:B------:R-:W-:Y:S05]  /*a0b0*/  BRA `(.L_x_192) ;  /* 0xffffffa400447947 */ /* 0x000fea000383ffff */
.L_x_93:
[----:B------:R-:W-:Y:S07]  /*a0c0*/  MOV R0, UR7 ;  /* 0x0000000700007c02 */ /* 0x000fee0008000f00 */
.L_x_193:
[----:B--2---:R2:W4:Y:S02]  /*a0d0*/  SYNCS.PHASECHK.TRANS64.TRYWAIT P0, [R0+URZ+0xc8], R2 ;  /* 0x0000c802000075a7 */ /* 0x00452400080011ff */
[----:B----4-:R-:W-:Y:S05]  /*a0e0*/  @!P0 NANOSLEEP.SYNCS 0x989680 ;  /* 0x009896800000895d */ /* 0x010fea0003900000 */
[----:B------:R-:W4:Y:S02]  /*a0f0*/  @!P0 SYNCS.PHASECHK.TRANS64 P0, [R0+URZ+0xc8], R2 ;  /* 0x0000c802000085a7 */ /* 0x000f2400080010ff */
[----:B----4-:R-:W-:Y:S05]  /*a100*/  @!P0 BRA `(.L_x_193) ;  /* 0xfffffffc00f08947 */ /* 0x010fea000383ffff */
[----:B------:R-:W-:Y:S05]  /*a110*/  BRA `(.L_x_92) ;  /* 0xffffffa800247947 */ /* 0x000fea000383ffff */
.L_x_96:
[----:B------:R-:W-:Y:S07]  /*a120*/  MOV R0, UR7 ;  /* 0x0000000700007c02 */ /* 0x000fee0008000f00 */
.L_x_194:
[----:B-1----:R1:W2:Y:S02]  /*a130*/  SYNCS.PHASECHK.TRANS64.TRYWAIT P0, [R0+URZ+0xa0], R14 ;  /* 0x0000a00e000075a7 */ /* 0x0022a400080011ff */
[----:B--2---:R-:W-:Y:S05]  /*a140*/  @!P0 NANOSLEEP.SYNCS 0x989680 ;  /* 0x009896800000895d */ /* 0x004fea0003900000 */
[----:B------:R-:W2:Y:S02]  /*a150*/  @!P0 SYNCS.PHASECHK.TRANS64 P0, [R0+URZ+0xa0], R14 ;  /* 0x0000a00e000085a7 */ /* 0x000ea400080010ff */
[----:B--2---:R-:W-:Y:S05]  /*a160*/  @!P0 BRA `(.L_x_194) ;  /* 0xfffffffc00f08947 */ /* 0x004fea000383ffff */
[----:B------:R-:W-:Y:S05]  /*a170*/  BRA `(.L_x_195) ;  /* 0xffffffa8009c7947 */ /* 0x000fea000383ffff */
.L_x_97:
[----:B------:R-:W-:Y:S07]  /*a180*/  MOV R0, UR7 ;  /* 0x0000000700007c02 */ /* 0x000fee0008000f00 */
.L_x_196:
[----:B-1----:R1:W2:Y:S02]  /*a190*/  SYNCS.PHASECHK.TRANS64.TRYWAIT P0, [R0+URZ+0xa8], R14 ;  /* 0x0000a80e000075a7 */ /* 0x0022a400080011ff */
[----:B--2---:R-:W-:Y:S05]  /*a1a0*/  @!P0 NANOSLEEP.SYNCS 0x989680 ;  /* 0x009896800000895d */ /* 0x004fea0003900000 */
[----:B------:R-:W2:Y:S02]  /*a1b0*/  @!P0 SYNCS.PHASECHK.TRANS64 P0, [R0+URZ+0xa8], R14 ;  /* 0x0000a80e000085a7 */ /* 0x000ea400080010ff */
[----:B--2---:R-:W-:Y:S05]  /*a1c0*/  @!P0 BRA `(.L_x_196) ;  /* 0xfffffffc00f08947 */ /* 0x004fea000383ffff */
[----:B------:R-:W-:Y:S05]  /*a1d0*/  BRA `(.L_x_197) ;  /* 0xffffffa800d47947 */ /* 0x000fea000383ffff */
.L_x_98:
[----:B------:R-:W-:Y:S07]  /*a1e0*/  MOV R0, UR7 ;  /* 0x0000000700007c02 */ /* 0x000fee0008000f00 */
.L_x_198:
[----:B-1----:R1:W2:Y:S02]  /*a1f0*/  SYNCS.PHASECHK.TRANS64.TRYWAIT P0, [R0+URZ+0xb0], R14 ;  /* 0x0000b00e000075a7 */ /* 0x0022a400080011ff */
[----:B--2---:R-:W-:Y:S05]  /*a200*/  @!P0 NANOSLEEP.SYNCS 0x989680 ;  /* 0x009896800000895d */ /* 0x004fea0003900000 */
[----:B------:R-:W2:Y:S02]  /*a210*/  @!P0 SYNCS.PHASECHK.TRANS64 P0, [R0+URZ+0xb0], R14 ;  /* 0x0000b00e000085a7 */ /* 0x000ea400080010ff */
[----:B--2---:R-:W-:Y:S05]  /*a220*/  @!P0 BRA `(.L_x_198) ;  /* 0xfffffffc00f08947 */ /* 0x004fea000383ffff */
[----:B------:R-:W-:Y:S05]  /*a230*/  BRA `(.L_x_199) ;  /* 0xffffffac00187947 */ /* 0x000fea000383ffff */
.L_x_99:
[----:B------:R-:W-:Y:S07]  /*a240*/  MOV R0, UR7 ;  /* 0x0000000700007c02 */ /* 0x000fee0008000f00 */
.L_x_200:
[----:B-1----:R1:W2:Y:S02]  /*a250*/  SYNCS.PHASECHK.TRANS64.TRYWAIT P0, [R0+URZ+0xb8], R14 ;  /* 0x0000b80e000075a7 */ /* 0x0022a400080011ff */
[----:B--2---:R-:W-:Y:S05]  /*a260*/  @!P0 NANOSLEEP.SYNCS 0x989680 ;  /* 0x009896800000895d */ /* 0x004fea0003900000 */
[----:B------:R-:W2:Y:S02]  /*a270*/  @!P0 SYNCS.PHASECHK.TRANS64 P0, [R0+URZ+0xb8], R14 ;  /* 0x0000b80e000085a7 */ /* 0x000ea400080010ff */
[----:B--2---:R-:W-:Y:S05]  /*a280*/  @!P0 BRA `(.L_x_200) ;  /* 0xfffffffc00f08947 */ /* 0x004fea000383ffff */
[----:B------:R-:W-:Y:S05]  /*a290*/  BRA `(.L_x_201) ;  /* 0xffffffac009c7947 */ /* 0x000fea000383ffff */
.L_x_101:
[----:B------:R-:W-:-:S07]  /*a2a0*/  MOV R0, UR7 ;  /* 0x0000000700007c02 */ /* 0x000fce0008000f00 */
.L_x_202:
[----:B-1----:R1:W4:Y:S02]  /*a2b0*/  SYNCS.PHASECHK.TRANS64.TRYWAIT P0, [R0+URZ+0xa0], R2 ;  /* 0x0000a002000075a7 */ /* 0x00232400080011ff */
[----:B----4-:R-:W-:Y:S05]  /*a2c0*/  @!P0 NANOSLEEP.SYNCS 0x989680 ;  /* 0x009896800000895d */ /* 0x010fea0003900000 */
[----:B------:R-:W4:Y:S02]  /*a2d0*/  @!P0 SYNCS.PHASECHK.TRANS64 P0, [R0+URZ+0xa0], R2 ;  /* 0x0000a002000085a7 */ /* 0x000f2400080010ff */
[----:B----4-:R-:W-:Y:S05]  /*a2e0*/  @!P0 BRA `(.L_x_202) ;  /* 0xfffffffc00f08947 */ /* 0x010fea000383ffff */
[----:B------:R-:W-:Y:S05]  /*a2f0*/  BRA `(.L_x_203) ;  /* 0xffffffb0000c7947 */ /* 0x000fea000383ffff */
.L_x_102:
[----:B-1----:R-:W-:-:S07]  /*a300*/  MOV R0, UR7 ;  /* 0x0000000700007c02 */ /* 0x002fce0008000f00 */
.L_x_204:
[----:B-1----:R1:W4:Y:S02]  /*a310*/  SYNCS.PHASECHK.TRANS64.TRYWAIT P0, [R0+URZ+0xa8], R2 ;  /* 0x0000a802000075a7 */ /* 0x00232400080011ff */
[----:B----4-:R-:W-:Y:S05]  /*a320*/  @!P0 NANOSLEEP.SYNCS 0x989680 ;  /* 0x009896800000895d */ /* 0x010fea0003900000 */
[----:B------:R-:W4:Y:S02]  /*a330*/  @!P0 SYNCS.PHASECHK.TRANS64 P0, [R0+URZ+0xa8], R2 ;  /* 0x0000a802000085a7 */ /* 0x000f2400080010ff */
[----:B----4-:R-:W-:Y:S05]  /*a340*/  @!P0 BRA `(.L_x_204) ;  /* 0xfffffffc00f08947 */ /* 0x010fea000383ffff */
[----:B------:R-:W-:Y:S05]  /*a350*/  BRA `(.L_x_205) ;  /* 0xffffffac00fc7947 */ /* 0x000fea000383ffff */
.L_x_103:
[----:B-1----:R-:W-:-:S07]  /*a360*/  MOV R0, UR7 ;  /* 0x0000000700007c02 */ /* 0x002fce0008000f00 */
.L_x_206:
[----:B-1----:R1:W4:Y:S02]  /*a370*/  SYNCS.PHASECHK.TRANS64.TRYWAIT P0, [R0+URZ+0xb0], R2 ;  /* 0x0000b002000075a7 */ /* 0x00232400080011ff */
[----:B----4-:R-:W-:Y:S05]  /*a380*/  @!P0 NANOSLEEP.SYNCS 0x989680 ;  /* 0x009896800000895d */ /* 0x010fea0003900000 */
[----:B------:R-:W4:Y:S02]  /*a390*/  @!P0 SYNCS.PHASECHK.TRANS64 P0, [R0+URZ+0xb0], R2 ;  /* 0x0000b002000085a7 */ /* 0x000f2400080010ff */
[----:B----4-:R-:W-:Y:S05]  /*a3a0*/  @!P0 BRA `(.L_x_206) ;  /* 0xfffffffc00f08947 */ /* 0x010fea000383ffff */
[----:B------:R-:W-:Y:S05]  /*a3b0*/  BRA `(.L_x_207) ;  /* 0xffffffac00ec7947 */ /* 0x000fea000383ffff */
.L_x_105:
[----:B--2---:R2:W4:Y:S02]  /*a3c0*/  SYNCS.PHASECHK.TRANS64.TRYWAIT P0, [R0+URZ+0xd0], R2 ;  /* 0x0000d002000075a7 */ /* 0x00452400080011ff */
[----:B----4-:R-:W-:Y:S05]  /*a3d0*/  @!P0 NANOSLEEP.SYNCS 0x989680 ;  /* 0x009896800000895d */ /* 0x010fea0003900000 */
[----:B------:R-:W4:Y:S02]  /*a3e0*/  @!P0 SYNCS.PHASECHK.TRANS64 P0, [R0+URZ+0xd0], R2 ;  /* 0x0000d002000085a7 */ /* 0x000f2400080010ff */
[----:B----4-:R-:W-:Y:S05]  /*a3f0*/  @!P0 BRA `(.L_x_105) ;  /* 0xfffffffc00f08947 */ /* 0x010fea000383ffff */
[----:B------:R-:W-:Y:S05]  /*a400*/  BRA `(.L_x_208) ;  /* 0xffffffb000b87947 */ /* 0x000fea000383ffff */
.L_x_117:
[----:B-1----:R-:W-:Y:S04]  /*a410*/  MOV R2, UR46 ;  /* 0x0000002e00027c02 */ /* 0x002fe80008000f00 */
[----:B------:R1:W4:Y:S03]  /*a420*/  SYNCS.PHASECHK.TRANS64.TRYWAIT P1, [R2+URZ+0x80], R3 ;  /* 0x00008003020075a7 */ /* 0x00032600080211ff */
[----:B----4-:R-:W-:Y:S05]  /*a430*/  @!P1 NANOSLEEP.SYNCS 0x989680 ;  /* 0x009896800000995d */ /* 0x010fea0003900000 */
[----:B------:R-:W4:Y:S02]  /*a440*/  @!P1 SYNCS.PHASECHK.TRANS64 P1, [R2+URZ+0x80], R3 ;  /* 0x00008003020095a7 */ /* 0x000f2400080210ff */
[----:B----4-:R-:W-:Y:S05]  /*a450*/  @!P1 BRA `(.L_x_117) ;  /* 0xfffffffc00ec9947 */ /* 0x010fea000383ffff */
[----:B------:R-:W-:Y:S05]  /*a460*/  BRA `(.L_x_116) ;  /* 0xffffffbc00d87947 */ /* 0x000fea000383ffff */
.L_x_119:
[----:B-1----:R1:W2:Y:S02]  /*a470*/  SYNCS.PHASECHK.TRANS64.TRYWAIT P0, [R116+URZ+0xf0], R0 ;  /* 0x0000f000740075a7 */ /* 0x0022a400080011ff */
[----:B--2---:R-:W-:Y:S05]  /*a480*/  @!P0 NANOSLEEP.SYNCS 0x989680 ;  /* 0x009896800000895d */ /* 0x004fea0003900000 */
[----:B------:R-:W2:Y:S02]  /*a490*/  @!P0 SYNCS.PHASECHK.TRANS64 P0, [R116+URZ+0xf0], R0 ;  /* 0x0000f000740085a7 */ /* 0x000ea400080010ff */
[----:B--2---:R-:W-:Y:S05]  /*a4a0*/  @!P0 BRA `(.L_x_119) ;  /* 0xfffffffc00f08947 */ /* 0x004fea000383ffff */
[----:B------:R-:W-:Y:S05]  /*a4b0*/  BRA `(.L_x_118) ;  /* 0xffffffc000007947 */ /* 0x000fea000383ffff */
.L_x_128:
[----:B--2---:R2:W3:Y:S02]  /*a4c0*/  SYNCS.PHASECHK.TRANS64.TRYWAIT P0, [R2+URZ+0x80], R0 ;  /* 0x00008000020075a7 */ /* 0x0044e400080011ff */
[----:B---3--:R-:W-:Y:S05]  /*a4d0*/  @!P0 NANOSLEEP.SYNCS 0x989680 ;  /* 0x009896800000895d */ /* 0x008fea0003900000 */
[----:B------:R-:W3:Y:S02]  /*a4e0*/  @!P0 SYNCS.PHASECHK.TRANS64 P0, [R2+URZ+0x80], R0 ;  /* 0x00008000020085a7 */ /* 0x000ee400080010ff */
[----:B---3--:R-:W-:Y:S05]  /*a4f0*/  @!P0 BRA `(.L_x_128) ;  /* 0xfffffffc00f08947 */ /* 0x008fea000383ffff */
[----:B------:R-:W-:Y:S05]  /*a500*/  BRA `(.L_x_127) ;  /* 0xffffffc800dc7947 */ /* 0x000fea000383ffff */
.L_x_136:
[----:B--2---:R2:W3:Y:S02]  /*a510*/  SYNCS.PHASECHK.TRANS64.TRYWAIT P0, [R0+URZ+0x80], R6 ;  /* 0x00008006000075a7 */ /* 0x0044e400080011ff */
[----:B---3--:R-:W-:Y:S05]  /*a520*/  @!P0 NANOSLEEP.SYNCS 0x989680 ;  /* 0x009896800000895d */ /* 0x008fea0003900000 */
[----:B------:R-:W3:Y:S02]  /*a530*/  @!P0 SYNCS.PHASECHK.TRANS64 P0, [R0+URZ+0x80], R6 ;  /* 0x00008006000085a7 */ /* 0x000ee400080010ff */
[----:B---3--:R-:W-:Y:S05]  /*a540*/  @!P0 BRA `(.L_x_136) ;  /* 0xfffffffc00f08947 */ /* 0x008fea000383ffff */
[----:B------:R-:W-:Y:S05]  /*a550*/  BRA `(.L_x_135) ;  /* 0xffffffd400dc7947 */ /* 0x000fea000383ffff */
.L_x_144:
[----:B--2---:R2:W3:Y:S02]  /*a560*/  SYNCS.PHASECHK.TRANS64.TRYWAIT P0, [R0+URZ+0x80], R5 ;  /* 0x00008005000075a7 */ /* 0x0044e400080011ff */
[----:B---3--:R-:W-:Y:S05]  /*a570*/  @!P0 NANOSLEEP.SYNCS 0x989680 ;  /* 0x009896800000895d */ /* 0x008fea0003900000 */
[----:B------:R-:W3:Y:S02]  /*a580*/  @!P0 SYNCS.PHASECHK.TRANS64 P0, [R0+URZ+0x80], R5 ;  /* 0x00008005000085a7 */ /* 0x000ee400080010ff */
[----:B---3--:R-:W-:Y:S05]  /*a590*/  @!P0 BRA `(.L_x_144) ;  /* 0xfffffffc00f08947 */ /* 0x008fea000383ffff */
[----:B------:R-:W-:Y:S05]  /*a5a0*/  BRA `(.L_x_143) ;  /* 0xffffffe000dc7947 */ /* 0x000fea000383ffff */
        .weak           $__internal_0_$__cuda_sm10x_tcgen05_guardrail_trap_col_being_dealloced_not_returned_by_alloc
        .type           $__internal_0_$__cuda_sm10x_tcgen05_guardrail_trap_col_being_dealloced_not_returned_by_alloc,@function
        .size           $__internal_0_$__cuda_sm10x_tcgen05_guardrail_trap_col_being_dealloced_not_returned_by_alloc,($__internal_1_$__cuda_sm10x_tcgen05_guardrail_trap_phase_invalid_during_alloc - $__internal_0_$__cuda_sm10x_tcgen05_guardrail_trap_col_being_dealloced_not_returned_by_alloc)
$__internal_0_$__cuda_sm10x_tcgen05_guardrail_trap_col_being_dealloced_not_returned_by_alloc:
[----:B------:R-:W-:Y:S05]  /*a5b0*/  BPT.TRAP 0x1 ;  /* 0x000000040000795c */ /* 0x000fea0000300000 */
[----:B------:R-:W-:-:S04]  /*a5c0*/  HFMA2 R3, -RZ, RZ, 0, 0 ;  /* 0x00000000ff037431 */ /* 0x000fc800000001ff */
[----:B------:R-:W-:Y:S05]  /*a5d0*/  RET.REL.NODEC R2 `(_ZN7cutlass13device_kernelINS_4gemm6kernel13GemmUniversalIN4cute5tupleIJiiiiEEENS1_10collective13CollectiveMmaINS1_35MainloopSm100TmaUmmaWarpSpecializedILi8ELi2ELi4ENS5_IJNS4_1CILi2EEENSA_ILi1EEESC_EEEEENS5_IJNSA_ILi256EEENSA_ILi128EEENSA_ILi64EEEEEENS_6half_tENS5_IJlSC_lEEESJ_SK_NS4_8TiledMMAINS4_8MMA_AtomIJNS4_26SM100_MMA_F16BF16_2x1SM_SSISJ_SJ_fLi256ELi128ELNS4_4UMMA5MajorE0ELSP_0ELNSO_7ScaleInE0ELSQ_0EEEEEENS4_6LayoutINS5_IJSC_SC_SC_EEENS5_IJNSA_ILi0EEESV_SV_EEEEENS5_IJNS4_10UnderscoreESY_SY_EEEEENS4_18SM100_TMA_2SM_LOADENS4_14ComposedLayoutINS4_7SwizzleILi3ELi4ELi3EEENS4_18smem_ptr_flag_bitsILi16EEENST_INS5_IJNSA_ILi8EEESH_EEENS5_IJSH_SC_EEEEEEEvNS4_8identityES11_S1B_vS1C_EENS_8epilogue10collective18CollectiveEpilogueINS1E_23Sm100TmaWarpSpecializedILi4ELi2ELi32ELb1ELb0EEEJNS5_IJSG_SG_SH_EEENS5_IJNST_ISG_SC_EENST_INSA_ILi32EEESC_EEEEESJ_SK_SJ_SK_NS1E_6fusion15FusionCallbacksIS1I_NS1O_13LinCombEltActINS1E_6thread4ReLuESJ_fSJ_fLNS_15FloatRoundStyleE2EEES1J_S1N_JEEENS4_5SM1004TMEM4LOAD26SM100_TMEM_LOAD_32dp32b32xENS4_13SM90_TMA_LOADENS12_INS13_ILi2ELi4ELi3EEES16_NST_INS5_IJS17_S1L_EEENS5_IJS1L_SC_EEEEEEENS4_39AutoVectorizingCopyWithAssumedAlignmentILi128EEENS4_14SM90_TMA_STOREES25_S27_S27_EEEvvEEEEvNT_6ParamsE) ;  /* 0xffffff5802887950 */ /* 0x000fea0003c3ffff */
        .weak           $__internal_1_$__cuda_sm10x_tcgen05_guardrail_trap_phase_invalid_during_alloc
        .type           $__internal_1_$__cuda_sm10x_tcgen05_guardrail_trap_phase_invalid_during_alloc,@function
        .size           $__internal_1_$__cuda_sm10x_tcgen05_guardrail_trap_phase_invalid_during_alloc,($__internal_2_$__cuda_sm10x_tcgen05_guardrail_trap_unallocated_columns_being_dealloced - $__internal_1_$__cuda_sm10x_tcgen05_guardrail_trap_phase_invalid_during_alloc)
$__internal_1_$__cuda_sm10x_tcgen05_guardrail_trap_phase_invalid_during_alloc:
[----:B------:R-:W-:Y:S05]  /*a5e0*/  BPT.TRAP 0x1 ;  /* 0x000000040000795c */ /* 0x000fea0000300000 */
[----:B------:R-:W-:-:S04]  /*a5f0*/  MOV R3, 0x0 ;  /* 0x0000000000037802 */ /* 0x000fc80000000f00 */
[----:B------:R-:W-:Y:S05]  /*a600*/  RET.REL.NODEC R2 `(_ZN7cutlass13device_kernelINS_4gemm6kernel13GemmUniversalIN4cute5tupleIJiiiiEEENS1_10collective13CollectiveMmaINS1_35MainloopSm100TmaUmmaWarpSpecializedILi8ELi2ELi4ENS5_IJNS4_1CILi2EEENSA_ILi1EEESC_EEEEENS5_IJNSA_ILi256EEENSA_ILi128EEENSA_ILi64EEEEEENS_6half_tENS5_IJlSC_lEEESJ_SK_NS4_8TiledMMAINS4_8MMA_AtomIJNS4_26SM100_MMA_F16BF16_2x1SM_SSISJ_SJ_fLi256ELi128ELNS4_4UMMA5MajorE0ELSP_0ELNSO_7ScaleInE0ELSQ_0EEEEEENS4_6LayoutINS5_IJSC_SC_SC_EEENS5_IJNSA_ILi0EEESV_SV_EEEEENS5_IJNS4_10UnderscoreESY_SY_EEEEENS4_18SM100_TMA_2SM_LOADENS4_14ComposedLayoutINS4_7SwizzleILi3ELi4ELi3EEENS4_18smem_ptr_flag_bitsILi16EEENST_INS5_IJNSA_ILi8EEESH_EEENS5_IJSH_SC_EEEEEEEvNS4_8identityES11_S1B_vS1C_EENS_8epilogue10collective18CollectiveEpilogueINS1E_23Sm100TmaWarpSpecializedILi4ELi2ELi32ELb1ELb0EEEJNS5_IJSG_SG_SH_EEENS5_IJNST_ISG_SC_EENST_INSA_ILi32EEESC_EEEEESJ_SK_SJ_SK_NS1E_6fusion15FusionCallbacksIS1I_NS1O_13LinCombEltActINS1E_6thread4ReLuESJ_fSJ_fLNS_15FloatRoundStyleE2EEES1J_S1N_JEEENS4_5SM1004TMEM4LOAD26SM100_TMEM_LOAD_32dp32b32xENS4_13SM90_TMA_LOADENS12_INS13_ILi2ELi4ELi3EEES16_NST_INS5_IJS17_S1L_EEENS5_IJS1L_SC_EEEEEEENS4_39AutoVectorizingCopyWithAssumedAlignmentILi128EEENS4_14SM90_TMA_STOREES25_S27_S27_EEEvvEEEEvNT_6ParamsE) ;  /* 0xffffff58027c7950 */ /* 0x000fea0003c3ffff */
        .weak           $__internal_2_$__cuda_sm10x_tcgen05_guardrail_trap_unallocated_columns_being_dealloced
        .type           $__internal_2_$__cuda_sm10x_tcgen05_guardrail_trap_unallocated_columns_being_dealloced,@function
        .size           $__internal_2_$__cuda_sm10x_tcgen05_guardrail_trap_unallocated_columns_being_dealloced,(.L_x_210 - $__internal_2_$__cuda_sm10x_tcgen05_guardrail_trap_unallocated_columns_being_dealloced)
$__internal_2_$__cuda_sm10x_tcgen05_guardrail_trap_unallocated_columns_being_dealloced:
[----:B------:R-:W-:Y:S05]  /*a610*/  BPT.TRAP 0x1 ;  /* 0x000000040000795c */ /* 0x000fea0000300000 */
[----:B------:R-:W-:-:S04]  /*a620*/  HFMA2 R3, -RZ, RZ, 0, 0 ;  /* 0x00000000ff037431 */ /* 0x000fc800000001ff */
[----:B------:R-:W-:Y:S05]  /*a630*/  RET.REL.NODEC R2 `(_ZN7cutlass13device_kernelINS_4gemm6kernel13GemmUniversalIN4cute5tupleIJiiiiEEENS1_10collective13CollectiveMmaINS1_35MainloopSm100TmaUmmaWarpSpecializedILi8ELi2ELi4ENS5_IJNS4_1CILi2EEENSA_ILi1EEESC_EEEEENS5_IJNSA_ILi256EEENSA_ILi128EEENSA_ILi64EEEEEENS_6half_tENS5_IJlSC_lEEESJ_SK_NS4_8TiledMMAINS4_8MMA_AtomIJNS4_26SM100_MMA_F16BF16_2x1SM_SSISJ_SJ_fLi256ELi128ELNS4_4UMMA5MajorE0ELSP_0ELNSO_7ScaleInE0ELSQ_0EEEEEENS4_6LayoutINS5_IJSC_SC_SC_EEENS5_IJNSA_ILi0EEESV_SV_EEEEENS5_IJNS4_10UnderscoreESY_SY_EEEEENS4_18SM100_TMA_2SM_LOADENS4_14ComposedLayoutINS4_7SwizzleILi3ELi4ELi3EEENS4_18smem_ptr_flag_bitsILi16EEENST_INS5_IJNSA_ILi8EEESH_EEENS5_IJSH_SC_EEEEEEEvNS4_8identityES11_S1B_vS1C_EENS_8epilogue10collective18CollectiveEpilogueINS1E_23Sm100TmaWarpSpecializedILi4ELi2ELi32ELb1ELb0EEEJNS5_IJSG_SG_SH_EEENS5_IJNST_ISG_SC_EENST_INSA_ILi32EEESC_EEEEESJ_SK_SJ_SK_NS1E_6fusion15FusionCallbacksIS1I_NS1O_13LinCombEltActINS1E_6thread4ReLuESJ_fSJ_fLNS_15FloatRoundStyleE2EEES1J_S1N_JEEENS4_5SM1004TMEM4LOAD26SM100_TMEM_LOAD_32dp32b32xENS4_13SM90_TMA_LOADENS12_INS13_ILi2ELi4ELi3EEES16_NST_INS5_IJS17_S1L_EEENS5_IJS1L_SC_EEEEEEENS4_39AutoVectorizingCopyWithAssumedAlignmentILi128EEENS4_14SM90_TMA_STOREES25_S27_S27_EEEvvEEEEvNT_6ParamsE) ;  /* 0xffffff5802707950 */ /* 0x000fea0003c3ffff */
.L_x_209:
[----:B------:R-:W-:-:S00]  /*a640*/  BRA `(.L_x_209) ;  /* 0xfffffffc00fc7947 */ /* 0x000fc0000383ffff */
[----:B------:R-:W-:-:S00]  /*a650*/  NOP ;  /* 0x0000000000007918 */ /* 0x000fc00000000000 */
        /* <DEDUP_REMOVED lines=10> */
.L_x_210:


//--------------------- .nv.global.init           --------------------------
	.section	.nv.global.init,"aw",@progbits
.nv.global.init:
	.type		$str$27,@object
	.size		$str$27,($str$28 - $str$27)
$str$27:
        /*0000*/ 	.byte	0x28, 0x61, 0x64, 0x64, 0x72, 0x65, 0x73, 0x73, 0x20, 0x26, 0x20, 0x6d, 0x61, 0x73, 0x6b, 0x29
        /*0010*/ 	.byte	0x20, 0x3d, 0x3d, 0x20, 0x30, 0x00
	.type		$str$28,@object
	.size		$str$28,($str$26 - $str$28)
$str$28:
        /*0016*/ 	.byte	0x2f, 0x74, 0x6d, 0x70, 0x2f, 0x63, 0x75, 0x74, 0x6c, 0x61, 0x73, 0x73, 0x5f, 0x73, 0x77, 0x65
        /*0026*/ 	.byte	0x65, 0x70, 0x5f, 0x73, 0x72, 0x63, 0x2f, 0x69, 0x6e, 0x63, 0x6c, 0x75, 0x64, 0x65, 0x2f, 0x63
        /*0036*/ 	.byte	0x75, 0x74, 0x65, 0x2f, 0x70, 0x6f, 0x69, 0x6e, 0x74, 0x65, 0x72, 0x5f, 0x66, 0x6c, 0x61, 0x67
        /*0046*/ 	.byte	0x67, 0x65, 0x64, 0x2e, 0x68, 0x70, 0x70, 0x00
	.type		$str$26,@object
	.size		$str$26,($str$25 - $str$26)
$str$26:
        /*004e*/ 	.byte	0x2f, 0x74, 0x6d, 0x70, 0x2f, 0x63, 0x75, 0x74, 0x6c, 0x61, 0x73, 0x73, 0x5f, 0x73, 0x77, 0x65
        /*005e*/ 	.byte	0x65, 0x70, 0x5f, 0x73, 0x72, 0x63, 0x2f, 0x69, 0x6e, 0x63, 0x6c, 0x75, 0x64, 0x65, 0x2f, 0x63
        /*006e*/ 	.byte	0x75, 0x74, 0x65, 0x2f, 0x61, 0x74, 0x6f, 0x6d, 0x2f, 0x63, 0x6f, 0x70, 0x79, 0x5f, 0x74, 0x72
        /*007e*/ 	.byte	0x61, 0x69, 0x74, 0x73, 0x5f, 0x73, 0x6d, 0x31, 0x30, 0x30, 0x2e, 0x68, 0x70, 0x70, 0x00
	.type		$str$25,@object
	.size		$str$25,(__unnamed_1 - $str$25)
$str$25:
        /*008d*/ 	.byte	0x28, 0x28, 0x75, 0x69, 0x6e, 0x74, 0x33, 0x32, 0x5f, 0x74, 0x28, 0x74, 0x68, 0x72, 0x65, 0x61
        /*009d*/ 	.byte	0x64, 0x49, 0x64, 0x78, 0x2e, 0x78, 0x29, 0x20, 0x2f, 0x20, 0x33, 0x32, 0x29, 0x20, 0x25, 0x20
        /*00ad*/ 	.byte	0x34, 0x29, 0x20, 0x3d, 0x3d, 0x20, 0x28, 0x28, 0x28, 0x74, 0x6d, 0x65, 0x6d, 0x5f, 0x61, 0x64
        /*00bd*/ 	.byte	0x64, 0x72, 0x20, 0x3e, 0x3e, 0x20, 0x31, 0x36, 0x29, 0x20, 0x2f, 0x20, 0x33, 0x32, 0x29, 0x20
        /*00cd*/ 	.byte	0x25, 0x20, 0x34, 0x29, 0x00
	.type		__unnamed_1,@object
	.size		__unnamed_1,(__unnamed_2 - __unnamed_1)
__unnamed_1:
        /*00d2*/ 	.byte	0x61, 0x75, 0x74, 0x6f, 0x20, 0x63, 0x75, 0x74, 0x65, 0x3a, 0x3a, 0x61, 0x73, 0x5f, 0x70, 0x6f
        /* <DEDUP_REMOVED lines=24> */
        /*0262*/ 	.byte	0x3e, 0x3e, 0x3e, 0x3e, 0x5d, 0x00
	.type		__unnamed_2,@object
	.size		__unnamed_2,(.L_2 - __unnamed_2)
__unnamed_2:
        /* <DEDUP_REMOVED lines=42> */
        /*0508*/ 	.byte	0x3e, 0x3e, 0x5d, 0x00
.L_2:


//--------------------- .nv.shared._ZN7cutlass13device_kernelINS_4gemm6kernel13GemmUniversalIN4cute5tupleIJiiiiEEENS1_10collective13CollectiveMmaINS1_35MainloopSm100TmaUmmaWarpSpecializedILi8ELi2ELi4ENS5_IJNS4_1CILi2EEENSA_ILi1EEESC_EEEEENS5_IJNSA_ILi256EEENSA_ILi128EEENSA_ILi64EEEEEENS_6half_tENS5_IJlSC_lEEESJ_SK_NS4_8TiledMMAINS4_8MMA_AtomIJNS4_26SM100_MMA_F16BF16_2x1SM_SSISJ_SJ_fLi256ELi128ELNS4_4UMMA5MajorE0ELSP_0ELNSO_7ScaleInE0ELSQ_0EEEEEENS4_6LayoutINS5_IJSC_SC_SC_EEENS5_IJNSA_ILi0EEESV_SV_EEEEENS5_IJNS4_10UnderscoreESY_SY_EEEEENS4_18SM100_TMA_2SM_LOADENS4_14ComposedLayoutINS4_7SwizzleILi3ELi4ELi3EEENS4_18smem_ptr_flag_bitsILi16EEENST_INS5_IJNSA_ILi8EEESH_EEENS5_IJSH_SC_EEEEEEEvNS4_8identityES11_S1B_vS1C_EENS_8epilogue10collective18CollectiveEpilogueINS1E_23Sm100TmaWarpSpecializedILi4ELi2ELi32ELb1ELb0EEEJNS5_IJSG_SG_SH_EEENS5_IJNST_ISG_SC_EENST_INSA_ILi32EEESC_EEEEESJ_SK_SJ_SK_NS1E_6fusion15FusionCallbacksIS1I_NS1O_13LinCombEltActINS1E_6thread4ReLuESJ_fSJ_fLNS_15FloatRoundStyleE2EEES1J_S1N_JEEENS4_5SM1004TMEM4LOAD26SM100_TMEM_LOAD_32dp32b32xENS4_13SM90_TMA_LOADENS12_INS13_ILi2ELi4ELi3EEES16_NST_INS5_IJS17_S1L_EEENS5_IJS1L_SC_EEEEEEENS4_39AutoVectorizingCopyWithAssumedAlignmentILi128EEENS4_14SM90_TMA_STOREES25_S27_S27_EEEvvEEEEvNT_6ParamsE --------------------------
	.section	.nv.shared._ZN7cutlass13device_kernelINS_4gemm6kernel13GemmUniversalIN4cute5tupleIJiiiiEEENS1_10collective13CollectiveMmaINS1_35MainloopSm100TmaUmmaWarpSpecializedILi8ELi2ELi4ENS5_IJNS4_1CILi2EEENSA_ILi1EEESC_EEEEENS5_IJNSA_ILi256EEENSA_ILi128EEENSA_ILi64EEEEEENS_6half_tENS5_IJlSC_lEEESJ_SK_NS4_8TiledMMAINS4_8MMA_AtomIJNS4_26SM100_MMA_F16BF16_2x1SM_SSISJ_SJ_fLi256ELi128ELNS4_4UMMA5MajorE0ELSP_0ELNSO_7ScaleInE0ELSQ_0EEEEEENS4_6LayoutINS5_IJSC_SC_SC_EEENS5_IJNSA_ILi0EEESV_SV_EEEEENS5_IJNS4_10UnderscoreESY_SY_EEEEENS4_18SM100_TMA_2SM_LOADENS4_14ComposedLayoutINS4_7SwizzleILi3ELi4ELi3EEENS4_18smem_ptr_flag_bitsILi16EEENST_INS5_IJNSA_ILi8EEESH_EEENS5_IJSH_SC_EEEEEEEvNS4_8identityES11_S1B_vS1C_EENS_8epilogue10collective18CollectiveEpilogueINS1E_23Sm100TmaWarpSpecializedILi4ELi2ELi32ELb1ELb0EEEJNS5_IJSG_SG_SH_EEENS5_IJNST_ISG_SC_EENST_INSA_ILi32EEESC_EEEEESJ_SK_SJ_SK_NS1E_6fusion15FusionCallbacksIS1I_NS1O_13LinCombEltActINS1E_6thread4ReLuESJ_fSJ_fLNS_15FloatRoundStyleE2EEES1J_S1N_JEEENS4_5SM1004TMEM4LOAD26SM100_TMEM_LOAD_32dp32b32xENS4_13SM90_TMA_LOADENS12_INS13_ILi2ELi4ELi3EEES16_NST_INS5_IJS17_S1L_EEENS5_IJS1L_SC_EEEEEEENS4_39AutoVectorizingCopyWithAssumedAlignmentILi128EEENS4_14SM90_TMA_STOREES25_S27_S27_EEEvvEEEEvNT_6ParamsE,"aw",@nobits
	.sectionflags	@""
	.align	16
	.zero		1024


//--------------------- .nv.shared.reserved.0     --------------------------
	.section	.nv.shared.reserved.0,"aw",@nobits
	.weak		__nv_reservedSMEM_offset_0_alias
	.size		__nv_reservedSMEM_offset_0_alias, 0, 64
	.other		__nv_reservedSMEM_offset_0_alias,@"STO_CUDA_RESERVED_SHARED STV_DEFAULT"
__nv_reservedSMEM_offset_0_alias:
	.zero		0
.nv.shared.reserved.0:
	.zero		64
	.weak		__nv_reservedSMEM_tcgen05_partition
	.type		__nv_reservedSMEM_tcgen05_partition,@object
	.size		__nv_reservedSMEM_tcgen05_partition,(.L_0 - __nv_reservedSMEM_tcgen05_partition)
__nv_reservedSMEM_tcgen05_partition:
	.zero		32
.L_0:


//--------------------- .nv.global                --------------------------
	.section	.nv.global,"aw",@nobits
.nv.global:
	.type		_ZN39_INTERNAL_b476183b_4_k_cu_55ffd9de_27884cute1_E,@object
	.size		_ZN39_INTERNAL_b476183b_4_k_cu_55ffd9de_27884cute1_E,(_ZN39_INTERNAL_b476183b_4_k_cu_55ffd9de_27884cuda3std3__45__cpo6cbeginE - _ZN39_INTERNAL_b476183b_4_k_cu_55ffd9de_27884cute1_E)
_ZN39_INTERNAL_b476183b_4_k_cu_55ffd9de_27884cute1_E:
	.zero		1
	.type		_ZN39_INTERNAL_b476183b_4_k_cu_55ffd9de_27884cuda3std3__45__cpo6cbeginE,@object
	.size		_ZN39_INTERNAL_b476183b_4_k_cu_55ffd9de_27884cuda3std3__45__cpo6cbeginE,(_ZN39_INTERNAL_b476183b_4_k_cu_55ffd9de_27884cuda3std3__48in_placeE - _ZN39_INTERNAL_b476183b_4_k_cu_55ffd9de_27884cuda3std3__45__cpo6cbeginE)
_ZN39_INTERNAL_b476183b_4_k_cu_55ffd9de_27884cuda3std3__45__cpo6cbeginE:
	.zero		1
	.type		_ZN39_INTERNAL_b476183b_4_k_cu_55ffd9de_27884cuda3std3__48in_placeE,@object
	.size		_ZN39_INTERNAL_b476183b_4_k_cu_55ffd9de_27884cuda3std3__48in_placeE,(_ZN39_INTERNAL_b476183b_4_k_cu_55ffd9de_27884cuda3std6ranges3__45__cpo9iter_moveE - _ZN39_INTERNAL_b476183b_4_k_cu_55ffd9de_27884cuda3std3__48in_placeE)
_ZN39_INTERNAL_b476183b_4_k_cu_55ffd9de_27884cuda3std3__48in_placeE:
	.zero		1
	.type		_ZN39_INTERNAL_b476183b_4_k_cu_55ffd9de_27884cuda3std6ranges3__45__cpo9iter_moveE,@object
	.size		_ZN39_INTERNAL_b476183b_4_k_cu_55ffd9de_27884cuda3std6ranges3__45__cpo9iter_moveE,(_ZN39_INTERNAL_b476183b_4_k_cu_55ffd9de_27884cuda3std3__45__cpo5beginE - _ZN39_INTERNAL_b476183b_4_k_cu_55ffd9de_27884cuda3std6ranges3__45__cpo9iter_moveE)
_ZN39_INTERNAL_b476183b_4_k_cu_55ffd9de_27884cuda3std6ranges3__45__cpo9iter_moveE:
	.zero		1
	.type		_ZN39_INTERNAL_b476183b_4_k_cu_55ffd9de_27884cuda3std3__45__cpo5beginE,@object
	.size		_ZN39_INTERNAL_b476183b_4_k_cu_55ffd9de_27884cuda3std3__45__cpo5beginE,(_ZN39_INTERNAL_b476183b_4_k_cu_55ffd9de_27884cuda3std3__441_GLOBAL__N__b476183b_4_k_cu_55ffd9de_27886ignoreE - _ZN39_INTERNAL_b476183b_4_k_cu_55ffd9de_27884cuda3std3__45__cpo5beginE)
_ZN39_INTERNAL_b476183b_4_k_cu_55ffd9de_27884cuda3std3__45__cpo5beginE:
	.zero		1
	.type		_ZN39_INTERNAL_b476183b_4_k_cu_55ffd9de_27884cuda3std3__441_GLOBAL__N__b476183b_4_k_cu_55ffd9de_27886ignoreE,@object
	.size		_ZN39_INTERNAL_b476183b_4_k_cu_55ffd9de_27884cuda3std3__441_GLOBAL__N__b476183b_4_k_cu_55ffd9de_27886ignoreE,(_ZN39_INTERNAL_b476183b_4_k_cu_55ffd9de_27884cute7productE - _ZN39_INTERNAL_b476183b_4_k_cu_55ffd9de_27884cuda3std3__441_GLOBAL__N__b476183b_4_k_cu_55ffd9de_27886ignoreE)
_ZN39_INTERNAL_b476183b_4_k_cu_55ffd9de_27884cuda3std3__441_GLOBAL__N__b476183b_4_k_cu_55ffd9de_27886ignoreE:
	.zero		1
	.type		_ZN39_INTERNAL_b476183b_4_k_cu_55ffd9de_27884cute7productE,@object
	.size		_ZN39_INTERNAL_b476183b_4_k_cu_55ffd9de_27884cute7productE,(_ZN39_INTERNAL_b476183b_4_k_cu_55ffd9de_27884cuda3std3__45__cpo3endE - _ZN39_INTERNAL_b476183b_4_k_cu_55ffd9de_27884cute7productE)
_ZN39_INTERNAL_b476183b_4_k_cu_55ffd9de_27884cute7productE:
	.zero		1
	.type		_ZN39_INTERNAL_b476183b_4_k_cu_55ffd9de_27884cuda3std3__45__cpo3endE,@object
	.size		_ZN39_INTERNAL_b476183b_4_k_cu_55ffd9de_27884cuda3std3__45__cpo3endE,(_ZN39_INTERNAL_b476183b_4_k_cu_55ffd9de_27884cuda3std3__419piecewise_constructE - _ZN39_INTERNAL_b476183b_4_k_cu_55ffd9de_27884cuda3std3__45__cpo3endE)
_ZN39_INTERNAL_b476183b_4_k_cu_55ffd9de_27884cuda3std3__45__cpo3endE:
	.zero		1
	.type		_ZN39_INTERNAL_b476183b_4_k_cu_55ffd9de_27884cuda3std3__419piecewise_constructE,@object
	.size		_ZN39_INTERNAL_b476183b_4_k_cu_55ffd9de_27884cuda3std3__419piecewise_constructE,(_ZN39_INTERNAL_b476183b_4_k_cu_55ffd9de_27884cuda3std3__45__cpo4cendE - _ZN39_INTERNAL_b476183b_4_k_cu_55ffd9de_27884cuda3std3__419piecewise_constructE)
_ZN39_INTERNAL_b476183b_4_k_cu_55ffd9de_27884cuda3std3__419piecewise_constructE:
	.zero		1
	.type		_ZN39_INTERNAL_b476183b_4_k_cu_55ffd9de_27884cuda3std3__45__cpo4cendE,@object
	.size		_ZN39_INTERNAL_b476183b_4_k_cu_55ffd9de_27884cuda3std3__45__cpo4cendE,(_ZN39_INTERNAL_b476183b_4_k_cu_55ffd9de_27884cuda3std6ranges3__45__cpo4swapE - _ZN39_INTERNAL_b476183b_4_k_cu_55ffd9de_27884cuda3std3__45__cpo4cendE)
_ZN39_INTERNAL_b476183b_4_k_cu_55ffd9de_27884cuda3std3__45__cpo4cendE:
	.zero		1
	.type		_ZN39_INTERNAL_b476183b_4_k_cu_55ffd9de_27884cuda3std6ranges3__45__cpo4swapE,@object
	.size		_ZN39_INTERNAL_b476183b_4_k_cu_55ffd9de_27884cuda3std6ranges3__45__cpo4swapE,(.L_10 - _ZN39_INTERNAL_b476183b_4_k_cu_55ffd9de_27884cuda3std6ranges3__45__cpo4swapE)
_ZN39_INTERNAL_b476183b_4_k_cu_55ffd9de_27884cuda3std6ranges3__45__cpo4swapE:
	.zero		1
.L_10:


//--------------------- .nv.constant0._ZN7cutlass13device_kernelINS_4gemm6kernel13GemmUniversalIN4cute5tupleIJiiiiEEENS1_10collective13CollectiveMmaINS1_35MainloopSm100TmaUmmaWarpSpecializedILi8ELi2ELi4ENS5_IJNS4_1CILi2EEENSA_ILi1EEESC_EEEEENS5_IJNSA_ILi256EEENSA_ILi128EEENSA_ILi64EEEEEENS_6half_tENS5_IJlSC_lEEESJ_SK_NS4_8TiledMMAINS4_8MMA_AtomIJNS4_26SM100_MMA_F16BF16_2x1SM_SSISJ_SJ_fLi256ELi128ELNS4_4UMMA5MajorE0ELSP_0ELNSO_7ScaleInE0ELSQ_0EEEEEENS4_6LayoutINS5_IJSC_SC_SC_EEENS5_IJNSA_ILi0EEESV_SV_EEEEENS5_IJNS4_10UnderscoreESY_SY_EEEEENS4_18SM100_TMA_2SM_LOADENS4_14ComposedLayoutINS4_7SwizzleILi3ELi4ELi3EEENS4_18smem_ptr_flag_bitsILi16EEENST_INS5_IJNSA_ILi8EEESH_EEENS5_IJSH_SC_EEEEEEEvNS4_8identityES11_S1B_vS1C_EENS_8epilogue10collective18CollectiveEpilogueINS1E_23Sm100TmaWarpSpecializedILi4ELi2ELi32ELb1ELb0EEEJNS5_IJSG_SG_SH_EEENS5_IJNST_ISG_SC_EENST_INSA_ILi32EEESC_EEEEESJ_SK_SJ_SK_NS1E_6fusion15FusionCallbacksIS1I_NS1O_13LinCombEltActINS1E_6thread4ReLuESJ_fSJ_fLNS_15FloatRoundStyleE2EEES1J_S1N_JEEENS4_5SM1004TMEM4LOAD26SM100_TMEM_LOAD_32dp32b32xENS4_13SM90_TMA_LOADENS12_INS13_ILi2ELi4ELi3EEES16_NST_INS5_IJS17_S1L_EEENS5_IJS1L_SC_EEEEEEENS4_39AutoVectorizingCopyWithAssumedAlignmentILi128EEENS4_14SM90_TMA_STOREES25_S27_S27_EEEvvEEEEvNT_6ParamsE --------------------------
	.section	.nv.constant0._ZN7cutlass13device_kernelINS_4gemm6kernel13GemmUniversalIN4cute5tupleIJiiiiEEENS1_10collective13CollectiveMmaINS1_35MainloopSm100TmaUmmaWarpSpecializedILi8ELi2ELi4ENS5_IJNS4_1CILi2EEENSA_ILi1EEESC_EEEEENS5_IJNSA_ILi256EEENSA_ILi128EEENSA_ILi64EEEEEENS_6half_tENS5_IJlSC_lEEESJ_SK_NS4_8TiledMMAINS4_8MMA_AtomIJNS4_26SM100_MMA_F16BF16_2x1SM_SSISJ_SJ_fLi256ELi128ELNS4_4UMMA5MajorE0ELSP_0ELNSO_7ScaleInE0ELSQ_0EEEEEENS4_6LayoutINS5_IJSC_SC_SC_EEENS5_IJNSA_ILi0EEESV_SV_EEEEENS5_IJNS4_10UnderscoreESY_SY_EEEEENS4_18SM100_TMA_2SM_LOADENS4_14ComposedLayoutINS4_7SwizzleILi3ELi4ELi3EEENS4_18smem_ptr_flag_bitsILi16EEENST_INS5_IJNSA_ILi8EEESH_EEENS5_IJSH_SC_EEEEEEEvNS4_8identityES11_S1B_vS1C_EENS_8epilogue10collective18CollectiveEpilogueINS1E_23Sm100TmaWarpSpecializedILi4ELi2ELi32ELb1ELb0EEEJNS5_IJSG_SG_SH_EEENS5_IJNST_ISG_SC_EENST_INSA_ILi32EEESC_EEEEESJ_SK_SJ_SK_NS1E_6fusion15FusionCallbacksIS1I_NS1O_13LinCombEltActINS1E_6thread4ReLuESJ_fSJ_fLNS_15FloatRoundStyleE2EEES1J_S1N_JEEENS4_5SM1004TMEM4LOAD26SM100_TMEM_LOAD_32dp32b32xENS4_13SM90_TMA_LOADENS12_INS13_ILi2ELi4ELi3EEES16_NST_INS5_IJS17_S1L_EEENS5_IJS1L_SC_EEEEEEENS4_39AutoVectorizingCopyWithAssumedAlignmentILi128EEENS4_14SM90_TMA_STOREES25_S27_S27_EEEvvEEEEvNT_6ParamsE,"a",@progbits
	.sectionflags	@""
	.align	4
.nv.constant0._ZN7cutlass13device_kernelINS_4gemm6kernel13GemmUniversalIN4cute5tupleIJiiiiEEENS1_10collective13CollectiveMmaINS1_35MainloopSm100TmaUmmaWarpSpecializedILi8ELi2ELi4ENS5_IJNS4_1CILi2EEENSA_ILi1EEESC_EEEEENS5_IJNSA_ILi256EEENSA_ILi128EEENSA_ILi64EEEEEENS_6half_tENS5_IJlSC_lEEESJ_SK_NS4_8TiledMMAINS4_8MMA_AtomIJNS4_26SM100_MMA_F16BF16_2x1SM_SSISJ_SJ_fLi256ELi128ELNS4_4UMMA5MajorE0ELSP_0ELNSO_7ScaleInE0ELSQ_0EEEEEENS4_6LayoutINS5_IJSC_SC_SC_EEENS5_IJNSA_ILi0EEESV_SV_EEEEENS5_IJNS4_10UnderscoreESY_SY_EEEEENS4_18SM100_TMA_2SM_LOADENS4_14ComposedLayoutINS4_7SwizzleILi3ELi4ELi3EEENS4_18smem_ptr_flag_bitsILi16EEENST_INS5_IJNSA_ILi8EEESH_EEENS5_IJSH_SC_EEEEEEEvNS4_8identityES11_S1B_vS1C_EENS_8epilogue10collective18CollectiveEpilogueINS1E_23Sm100TmaWarpSpecializedILi4ELi2ELi32ELb1ELb0EEEJNS5_IJSG_SG_SH_EEENS5_IJNST_ISG_SC_EENST_INSA_ILi32EEESC_EEEEESJ_SK_SJ_SK_NS1E_6fusion15FusionCallbacksIS1I_NS1O_13LinCombEltActINS1E_6thread4ReLuESJ_fSJ_fLNS_15FloatRoundStyleE2EEES1J_S1N_JEEENS4_5SM1004TMEM4LOAD26SM100_TMEM_LOAD_32dp32b32xENS4_13SM90_TMA_LOADENS12_INS13_ILi2ELi4ELi3EEES16_NST_INS5_IJS17_S1L_EEENS5_IJS1L_SC_EEEEEEENS4_39AutoVectorizingCopyWithAssumedAlignmentILi128EEENS4_14SM90_TMA_STOREES25_S27_S27_EEEvvEEEEvNT_6ParamsE:
	.zero		2944


//--------------------- SYMBOLS --------------------------

	.type		.nv.reservedSmem.offset0,@object
	.size		.nv.reservedSmem.offset0,0x4
	.type		.nv.reservedSmem.cap,@object
	.size		.nv.reservedSmem.cap,0x4
	.type		__assertfail,@function
